//
// Generated by NVIDIA NVVM Compiler
//
// Compiler Build ID: CL-36424714
// Cuda compilation tools, release 13.0, V13.0.88
// Based on NVVM 20.0.0
//

.version 9.0
.target sm_100
.address_size 64

	// .globl	_Z13render_kernelPhiiP6Spherei

.visible .entry _Z13render_kernelPhiiP6Spherei(
	.param .u64 .ptr .align 1 _Z13render_kernelPhiiP6Spherei_param_0,
	.param .u32 _Z13render_kernelPhiiP6Spherei_param_1,
	.param .u32 _Z13render_kernelPhiiP6Spherei_param_2,
	.param .u64 .ptr .align 1 _Z13render_kernelPhiiP6Spherei_param_3,
	.param .u32 _Z13render_kernelPhiiP6Spherei_param_4
)
{
	.reg .pred 	%p<40>;
	.reg .b16 	%rs<11>;
	.reg .b32 	%r<60>;
	.reg .b32 	%f<282>;
	.reg .b64 	%rd<17>;

	ld.param.u64 	%rd6, [_Z13render_kernelPhiiP6Spherei_param_0];
	ld.param.u32 	%r25, [_Z13render_kernelPhiiP6Spherei_param_1];
	ld.param.u32 	%r28, [_Z13render_kernelPhiiP6Spherei_param_2];
	ld.param.u64 	%rd7, [_Z13render_kernelPhiiP6Spherei_param_3];
	ld.param.u32 	%r27, [_Z13render_kernelPhiiP6Spherei_param_4];
	cvta.to.global.u64 	%rd1, %rd7;
	mov.u32 	%r29, %ctaid.x;
	mov.u32 	%r30, %ntid.x;
	mov.u32 	%r31, %tid.x;
	mad.lo.s32 	%r1, %r29, %r30, %r31;
	mov.u32 	%r32, %ctaid.y;
	mov.u32 	%r33, %ntid.y;
	mov.u32 	%r34, %tid.y;
	mad.lo.s32 	%r35, %r32, %r33, %r34;
	setp.ge.s32 	%p1, %r1, %r25;
	setp.ge.s32 	%p2, %r35, %r28;
	or.pred  	%p3, %p1, %p2;
	@%p3 bra 	$L__BB0_27;
	cvt.rn.f32.s32 	%f48, %r1;
	cvt.rn.f32.s32 	%f49, %r25;
	div.rn.f32 	%f50, %f48, %f49;
	cvt.rn.f32.u32 	%f51, %r35;
	cvt.rn.f32.u32 	%f52, %r28;
	div.rn.f32 	%f53, %f51, %f52;
	div.rn.f32 	%f54, %f49, %f52;
	fma.rn.f32 	%f55, %f50, 0f40000000, 0fBF800000;
	mul.f32 	%f56, %f54, %f55;
	mul.f32 	%f57, %f56, 0f43960000;
	add.f32 	%f58, %f53, %f53;
	mov.f32 	%f59, 0f3F800000;
	sub.f32 	%f60, %f59, %f58;
	mul.f32 	%f61, %f60, 0f43960000;
	mul.f32 	%f62, %f61, %f61;
	fma.rn.f32 	%f63, %f57, %f57, %f62;
	add.f32 	%f64, %f63, 0f48AFC800;
	sqrt.rn.f32 	%f65, %f64;
	rcp.rn.f32 	%f66, %f65;
	mul.f32 	%f1, %f57, %f66;
	mul.f32 	%f2, %f61, %f66;
	mul.f32 	%f3, %f66, 0fC4160000;
	setp.lt.s32 	%p4, %r27, 1;
	mov.b32 	%r59, -1;
	mov.f32 	%f281, 0f509502F9;
	@%p4 bra 	$L__BB0_24;
	mul.f32 	%f69, %f2, %f2;
	fma.rn.f32 	%f70, %f1, %f1, %f69;
	fma.rn.f32 	%f71, %f3, %f3, %f70;
	mul.f32 	%f4, %f71, 0f40800000;
	add.f32 	%f5, %f71, %f71;
	and.b32  	%r3, %r27, 3;
	setp.lt.u32 	%p5, %r27, 4;
	mov.f32 	%f281, 0f509502F9;
	mov.b32 	%r59, -1;
	mov.b32 	%r57, 0;
	@%p5 bra 	$L__BB0_13;
	and.b32  	%r57, %r27, 2147483644;
	add.s64 	%rd16, %rd1, 56;
	mov.f32 	%f281, 0f509502F9;
	mov.b32 	%r59, -1;
	mov.b32 	%r51, 0;
$L__BB0_4:
	.pragma "nounroll";
	ld.global.f32 	%f74, [%rd16+-56];
	mov.f32 	%f75, 0f00000000;
	sub.f32 	%f76, %f75, %f74;
	ld.global.f32 	%f77, [%rd16+-52];
	sub.f32 	%f78, %f75, %f77;
	ld.global.f32 	%f79, [%rd16+-48];
	mov.f32 	%f80, 0f44160000;
	sub.f32 	%f81, %f80, %f79;
	mul.f32 	%f82, %f2, %f78;
	fma.rn.f32 	%f83, %f1, %f76, %f82;
	fma.rn.f32 	%f84, %f3, %f81, %f83;
	add.f32 	%f7, %f84, %f84;
	mul.f32 	%f85, %f78, %f78;
	fma.rn.f32 	%f86, %f76, %f76, %f85;
	fma.rn.f32 	%f87, %f81, %f81, %f86;
	ld.global.f32 	%f88, [%rd16+-44];
	mul.f32 	%f89, %f88, %f88;
	sub.f32 	%f90, %f87, %f89;
	mul.f32 	%f91, %f7, %f7;
	mul.f32 	%f92, %f4, %f90;
	sub.f32 	%f8, %f91, %f92;
	setp.lt.f32 	%p6, %f8, 0f00000000;
	mov.f32 	%f270, 0fBF800000;
	@%p6 bra 	$L__BB0_6;
	neg.f32 	%f93, %f7;
	sqrt.rn.f32 	%f94, %f8;
	sub.f32 	%f95, %f93, %f94;
	div.rn.f32 	%f270, %f95, %f5;
$L__BB0_6:
	setp.gt.f32 	%p7, %f270, 0f00000000;
	setp.lt.f32 	%p8, %f270, %f281;
	and.pred  	%p9, %p7, %p8;
	selp.f32 	%f11, %f270, %f281, %p9;
	selp.b32 	%r7, %r51, %r59, %p9;
	ld.global.f32 	%f97, [%rd16+-28];
	mov.f32 	%f98, 0f00000000;
	sub.f32 	%f99, %f98, %f97;
	ld.global.f32 	%f100, [%rd16+-24];
	sub.f32 	%f101, %f98, %f100;
	ld.global.f32 	%f102, [%rd16+-20];
	mov.f32 	%f103, 0f44160000;
	sub.f32 	%f104, %f103, %f102;
	mul.f32 	%f105, %f2, %f101;
	fma.rn.f32 	%f106, %f1, %f99, %f105;
	fma.rn.f32 	%f107, %f3, %f104, %f106;
	add.f32 	%f12, %f107, %f107;
	mul.f32 	%f108, %f101, %f101;
	fma.rn.f32 	%f109, %f99, %f99, %f108;
	fma.rn.f32 	%f110, %f104, %f104, %f109;
	ld.global.f32 	%f111, [%rd16+-16];
	mul.f32 	%f112, %f111, %f111;
	sub.f32 	%f113, %f110, %f112;
	mul.f32 	%f114, %f12, %f12;
	mul.f32 	%f115, %f4, %f113;
	sub.f32 	%f13, %f114, %f115;
	setp.lt.f32 	%p10, %f13, 0f00000000;
	mov.f32 	%f271, 0fBF800000;
	@%p10 bra 	$L__BB0_8;
	neg.f32 	%f116, %f12;
	sqrt.rn.f32 	%f117, %f13;
	sub.f32 	%f118, %f116, %f117;
	div.rn.f32 	%f271, %f118, %f5;
$L__BB0_8:
	setp.gt.f32 	%p11, %f271, 0f00000000;
	setp.lt.f32 	%p12, %f271, %f11;
	and.pred  	%p13, %p11, %p12;
	selp.f32 	%f16, %f271, %f11, %p13;
	add.s32 	%r8, %r51, 1;
	selp.b32 	%r9, %r8, %r7, %p13;
	ld.global.f32 	%f120, [%rd16];
	mov.f32 	%f121, 0f00000000;
	sub.f32 	%f122, %f121, %f120;
	ld.global.f32 	%f123, [%rd16+4];
	sub.f32 	%f124, %f121, %f123;
	ld.global.f32 	%f125, [%rd16+8];
	mov.f32 	%f126, 0f44160000;
	sub.f32 	%f127, %f126, %f125;
	mul.f32 	%f128, %f2, %f124;
	fma.rn.f32 	%f129, %f1, %f122, %f128;
	fma.rn.f32 	%f130, %f3, %f127, %f129;
	add.f32 	%f17, %f130, %f130;
	mul.f32 	%f131, %f124, %f124;
	fma.rn.f32 	%f132, %f122, %f122, %f131;
	fma.rn.f32 	%f133, %f127, %f127, %f132;
	ld.global.f32 	%f134, [%rd16+12];
	mul.f32 	%f135, %f134, %f134;
	sub.f32 	%f136, %f133, %f135;
	mul.f32 	%f137, %f17, %f17;
	mul.f32 	%f138, %f4, %f136;
	sub.f32 	%f18, %f137, %f138;
	setp.lt.f32 	%p14, %f18, 0f00000000;
	mov.f32 	%f272, 0fBF800000;
	@%p14 bra 	$L__BB0_10;
	neg.f32 	%f139, %f17;
	sqrt.rn.f32 	%f140, %f18;
	sub.f32 	%f141, %f139, %f140;
	div.rn.f32 	%f272, %f141, %f5;
$L__BB0_10:
	setp.gt.f32 	%p15, %f272, 0f00000000;
	setp.lt.f32 	%p16, %f272, %f16;
	and.pred  	%p17, %p15, %p16;
	selp.f32 	%f21, %f272, %f16, %p17;
	add.s32 	%r10, %r8, 1;
	selp.b32 	%r11, %r10, %r9, %p17;
	ld.global.f32 	%f143, [%rd16+28];
	mov.f32 	%f144, 0f00000000;
	sub.f32 	%f145, %f144, %f143;
	ld.global.f32 	%f146, [%rd16+32];
	sub.f32 	%f147, %f144, %f146;
	ld.global.f32 	%f148, [%rd16+36];
	mov.f32 	%f149, 0f44160000;
	sub.f32 	%f150, %f149, %f148;
	mul.f32 	%f151, %f2, %f147;
	fma.rn.f32 	%f152, %f1, %f145, %f151;
	fma.rn.f32 	%f153, %f3, %f150, %f152;
	add.f32 	%f22, %f153, %f153;
	mul.f32 	%f154, %f147, %f147;
	fma.rn.f32 	%f155, %f145, %f145, %f154;
	fma.rn.f32 	%f156, %f150, %f150, %f155;
	ld.global.f32 	%f157, [%rd16+40];
	mul.f32 	%f158, %f157, %f157;
	sub.f32 	%f159, %f156, %f158;
	mul.f32 	%f160, %f22, %f22;
	mul.f32 	%f161, %f4, %f159;
	sub.f32 	%f23, %f160, %f161;
	setp.lt.f32 	%p18, %f23, 0f00000000;
	mov.f32 	%f273, 0fBF800000;
	@%p18 bra 	$L__BB0_12;
	neg.f32 	%f162, %f22;
	sqrt.rn.f32 	%f163, %f23;
	sub.f32 	%f164, %f162, %f163;
	div.rn.f32 	%f273, %f164, %f5;
$L__BB0_12:
	setp.gt.f32 	%p19, %f273, 0f00000000;
	setp.lt.f32 	%p20, %f273, %f21;
	and.pred  	%p21, %p19, %p20;
	selp.f32 	%f281, %f273, %f21, %p21;
	add.s32 	%r42, %r10, 1;
	selp.b32 	%r59, %r42, %r11, %p21;
	add.s64 	%rd16, %rd16, 112;
	add.s32 	%r51, %r10, 2;
	setp.ne.s32 	%p22, %r51, %r57;
	@%p22 bra 	$L__BB0_4;
$L__BB0_13:
	setp.eq.s32 	%p23, %r3, 0;
	@%p23 bra 	$L__BB0_24;
	setp.eq.s32 	%p24, %r3, 1;
	@%p24 bra 	$L__BB0_20;
	mul.wide.u32 	%rd8, %r57, 28;
	add.s64 	%rd5, %rd1, %rd8;
	ld.global.f32 	%f167, [%rd5];
	mov.f32 	%f168, 0f00000000;
	sub.f32 	%f169, %f168, %f167;
	ld.global.f32 	%f170, [%rd5+4];
	sub.f32 	%f171, %f168, %f170;
	ld.global.f32 	%f172, [%rd5+8];
	mov.f32 	%f173, 0f44160000;
	sub.f32 	%f174, %f173, %f172;
	mul.f32 	%f175, %f2, %f171;
	fma.rn.f32 	%f176, %f1, %f169, %f175;
	fma.rn.f32 	%f177, %f3, %f174, %f176;
	add.f32 	%f29, %f177, %f177;
	mul.f32 	%f178, %f171, %f171;
	fma.rn.f32 	%f179, %f169, %f169, %f178;
	fma.rn.f32 	%f180, %f174, %f174, %f179;
	ld.global.f32 	%f181, [%rd5+12];
	mul.f32 	%f182, %f181, %f181;
	sub.f32 	%f183, %f180, %f182;
	mul.f32 	%f184, %f29, %f29;
	mul.f32 	%f185, %f4, %f183;
	sub.f32 	%f30, %f184, %f185;
	setp.lt.f32 	%p25, %f30, 0f00000000;
	mov.f32 	%f276, 0fBF800000;
	@%p25 bra 	$L__BB0_17;
	neg.f32 	%f186, %f29;
	sqrt.rn.f32 	%f187, %f30;
	sub.f32 	%f188, %f186, %f187;
	div.rn.f32 	%f276, %f188, %f5;
$L__BB0_17:
	setp.gt.f32 	%p26, %f276, 0f00000000;
	setp.lt.f32 	%p27, %f276, %f281;
	and.pred  	%p28, %p26, %p27;
	selp.f32 	%f33, %f276, %f281, %p28;
	selp.b32 	%r17, %r57, %r59, %p28;
	ld.global.f32 	%f190, [%rd5+28];
	mov.f32 	%f191, 0f00000000;
	sub.f32 	%f192, %f191, %f190;
	ld.global.f32 	%f193, [%rd5+32];
	sub.f32 	%f194, %f191, %f193;
	ld.global.f32 	%f195, [%rd5+36];
	mov.f32 	%f196, 0f44160000;
	sub.f32 	%f197, %f196, %f195;
	mul.f32 	%f198, %f2, %f194;
	fma.rn.f32 	%f199, %f1, %f192, %f198;
	fma.rn.f32 	%f200, %f3, %f197, %f199;
	add.f32 	%f34, %f200, %f200;
	mul.f32 	%f201, %f194, %f194;
	fma.rn.f32 	%f202, %f192, %f192, %f201;
	fma.rn.f32 	%f203, %f197, %f197, %f202;
	ld.global.f32 	%f204, [%rd5+40];
	mul.f32 	%f205, %f204, %f204;
	sub.f32 	%f206, %f203, %f205;
	mul.f32 	%f207, %f34, %f34;
	mul.f32 	%f208, %f4, %f206;
	sub.f32 	%f35, %f207, %f208;
	setp.lt.f32 	%p29, %f35, 0f00000000;
	mov.f32 	%f277, 0fBF800000;
	@%p29 bra 	$L__BB0_19;
	neg.f32 	%f209, %f34;
	sqrt.rn.f32 	%f210, %f35;
	sub.f32 	%f211, %f209, %f210;
	div.rn.f32 	%f277, %f211, %f5;
$L__BB0_19:
	setp.gt.f32 	%p30, %f277, 0f00000000;
	setp.lt.f32 	%p31, %f277, %f33;
	and.pred  	%p32, %p30, %p31;
	selp.f32 	%f281, %f277, %f33, %p32;
	add.s32 	%r44, %r57, 1;
	selp.b32 	%r59, %r44, %r17, %p32;
	add.s32 	%r57, %r57, 2;
$L__BB0_20:
	and.b32  	%r45, %r27, 1;
	setp.eq.b32 	%p33, %r45, 1;
	not.pred 	%p34, %p33;
	@%p34 bra 	$L__BB0_24;
	mul.wide.u32 	%rd9, %r57, 28;
	add.s64 	%rd10, %rd1, %rd9;
	ld.global.f32 	%f213, [%rd10];
	mov.f32 	%f214, 0f00000000;
	sub.f32 	%f215, %f214, %f213;
	ld.global.f32 	%f216, [%rd10+4];
	sub.f32 	%f217, %f214, %f216;
	ld.global.f32 	%f218, [%rd10+8];
	mov.f32 	%f219, 0f44160000;
	sub.f32 	%f220, %f219, %f218;
	mul.f32 	%f221, %f2, %f217;
	fma.rn.f32 	%f222, %f1, %f215, %f221;
	fma.rn.f32 	%f223, %f3, %f220, %f222;
	add.f32 	%f41, %f223, %f223;
	mul.f32 	%f224, %f217, %f217;
	fma.rn.f32 	%f225, %f215, %f215, %f224;
	fma.rn.f32 	%f226, %f220, %f220, %f225;
	ld.global.f32 	%f227, [%rd10+12];
	mul.f32 	%f228, %f227, %f227;
	sub.f32 	%f229, %f226, %f228;
	mul.f32 	%f230, %f41, %f41;
	mul.f32 	%f231, %f4, %f229;
	sub.f32 	%f42, %f230, %f231;
	setp.lt.f32 	%p35, %f42, 0f00000000;
	mov.f32 	%f280, 0fBF800000;
	@%p35 bra 	$L__BB0_23;
	neg.f32 	%f232, %f41;
	sqrt.rn.f32 	%f233, %f42;
	sub.f32 	%f234, %f232, %f233;
	div.rn.f32 	%f280, %f234, %f5;
$L__BB0_23:
	setp.gt.f32 	%p36, %f280, 0f00000000;
	setp.lt.f32 	%p37, %f280, %f281;
	and.pred  	%p38, %p36, %p37;
	selp.f32 	%f281, %f280, %f281, %p38;
	selp.b32 	%r59, %r57, %r59, %p38;
$L__BB0_24:
	setp.eq.s32 	%p39, %r59, -1;
	mov.b16 	%rs8, 0;
	mov.u16 	%rs9, %rs8;
	mov.u16 	%rs10, %rs8;
	@%p39 bra 	$L__BB0_26;
	mul.wide.s32 	%rd11, %r59, 28;
	add.s64 	%rd12, %rd1, %rd11;
	ld.global.f32 	%f235, [%rd12];
	ld.global.f32 	%f236, [%rd12+4];
	ld.global.f32 	%f237, [%rd12+8];
	ld.global.f32 	%f238, [%rd12+16];
	ld.global.f32 	%f239, [%rd12+20];
	ld.global.f32 	%f240, [%rd12+24];
	fma.rn.f32 	%f241, %f1, %f281, 0f00000000;
	fma.rn.f32 	%f242, %f2, %f281, 0f00000000;
	fma.rn.f32 	%f243, %f3, %f281, 0f44160000;
	sub.f32 	%f244, %f241, %f235;
	sub.f32 	%f245, %f242, %f236;
	sub.f32 	%f246, %f243, %f237;
	mul.f32 	%f247, %f245, %f245;
	fma.rn.f32 	%f248, %f244, %f244, %f247;
	fma.rn.f32 	%f249, %f246, %f246, %f248;
	sqrt.rn.f32 	%f250, %f249;
	rcp.rn.f32 	%f251, %f250;
	mul.f32 	%f252, %f244, %f251;
	mul.f32 	%f253, %f245, %f251;
	mul.f32 	%f254, %f246, %f251;
	mul.f32 	%f255, %f252, 0f3ED105EB;
	mul.f32 	%f256, %f253, 0f3ED105EB;
	sub.f32 	%f257, %f256, %f255;
	fma.rn.f32 	%f258, %f254, 0f3F5105EB, %f257;
	max.f32 	%f259, %f258, 0f3DCCCCCD;
	mul.f32 	%f260, %f238, %f259;
	mul.f32 	%f261, %f239, %f259;
	mul.f32 	%f262, %f240, %f259;
	mul.f32 	%f263, %f260, 0f437F0000;
	min.f32 	%f264, %f263, 0f437F0000;
	cvt.rzi.s32.f32 	%r46, %f264;
	mul.f32 	%f265, %f261, 0f437F0000;
	min.f32 	%f266, %f265, 0f437F0000;
	cvt.rzi.s32.f32 	%r47, %f266;
	mul.f32 	%f267, %f262, 0f437F0000;
	min.f32 	%f268, %f267, 0f437F0000;
	cvt.rzi.s32.f32 	%r48, %f268;
	cvt.u16.u32 	%rs8, %r46;
	cvt.u16.u32 	%rs9, %r47;
	cvt.u16.u32 	%rs10, %r48;
$L__BB0_26:
	mad.lo.s32 	%r49, %r25, %r35, %r1;
	mul.lo.s32 	%r50, %r49, 3;
	cvt.s64.s32 	%rd13, %r50;
	cvta.to.global.u64 	%rd14, %rd6;
	add.s64 	%rd15, %rd14, %rd13;
	st.global.u8 	[%rd15], %rs8;
	st.global.u8 	[%rd15+1], %rs9;
	st.global.u8 	[%rd15+2], %rs10;
$L__BB0_27:
	ret;

}


// ===== COMPILED SASS (sm_100) =====

	.target	sm_100

	.elftype	@"ET_EXEC"


//--------------------- .note.nv.tkinfo           --------------------------
	.section	.note.nv.tkinfo,"",@"SHT_NOTE"
	.sectionflags	@"SHF_NOTE_NV_TKINFO"
	.tkinfo
        /*0018*/ 	.word	0x00000002
        /*0030*/ 	.string	""
        /*0030*/ 	.string	"ptxas"
        /*0030*/ 	.string	"Cuda compilation tools, release 13.0, V13.0.88"
        /*0030*/ 	.string	"Build cuda_13.0.r13.0/compiler.36424714_0"
        /*0030*/ 	.string	"-arch sm_100 -m 64 "



//--------------------- .note.nv.cuinfo           --------------------------
	.section	.note.nv.cuinfo,"",@"SHT_NOTE"
	.sectionflags	@"SHF_NOTE_NV_CUINFO"
        /*0018*/ 	.short	0x0002
        /*001a*/ 	.short	0x0064
        /*001c*/ 	.short	0x0082
	.zero		2


//--------------------- .nv.info                  --------------------------
	.section	.nv.info,"",@"SHT_CUDA_INFO"
	.align	4


	//----- nvinfo : EIATTR_REGCOUNT
	.align		4
        /*0000*/ 	.byte	0x04, 0x2f
        /*0002*/ 	.short	(.L_1 - .L_0)
	.align		4
.L_0:
        /*0004*/ 	.word	index@(_Z13render_kernelPhiiP6Spherei)
        /*0008*/ 	.word	0x0000001a


	//----- nvinfo : EIATTR_FRAME_SIZE
	.align		4
.L_1:
        /*000c*/ 	.byte	0x04, 0x11
        /*000e*/ 	.short	(.L_3 - .L_2)
	.align		4
.L_2:
        /*0010*/ 	.word	index@($__internal_2_$__cuda_sm3x_div_rn_noftz_f32_slowpath)
        /*0014*/ 	.word	0x00000000


	//----- nvinfo : EIATTR_FRAME_SIZE
	.align		4
.L_3:
        /*0018*/ 	.byte	0x04, 0x11
        /*001a*/ 	.short	(.L_5 - .L_4)
	.align		4
.L_4:
        /*001c*/ 	.word	index@($__internal_1_$__cuda_sm20_sqrt_rn_f32_slowpath)
        /*0020*/ 	.word	0x00000000


	//----- nvinfo : EIATTR_FRAME_SIZE
	.align		4
.L_5:
        /*0024*/ 	.byte	0x04, 0x11
        /*0026*/ 	.short	(.L_7 - .L_6)
	.align		4
.L_6:
        /*0028*/ 	.word	index@($__internal_0_$__cuda_sm20_rcp_rn_f32_slowpath)
        /*002c*/ 	.word	0x00000000


	//----- nvinfo : EIATTR_FRAME_SIZE
	.align		4
.L_7:
        /*0030*/ 	.byte	0x04, 0x11
        /*0032*/ 	.short	(.L_9 - .L_8)
	.align		4
.L_8:
        /*0034*/ 	.word	index@(_Z13render_kernelPhiiP6Spherei)
        /*0038*/ 	.word	0x00000000


	//----- nvinfo : EIATTR_MIN_STACK_SIZE
	.align		4
.L_9:
        /*003c*/ 	.byte	0x04, 0x12
        /*003e*/ 	.short	(.L_11 - .L_10)
	.align		4
.L_10:
        /*0040*/ 	.word	index@(_Z13render_kernelPhiiP6Spherei)
        /*0044*/ 	.word	0x00000000
.L_11:


//--------------------- .nv.compat                --------------------------
	.section	.nv.compat,"",@"SHT_CUDA_COMPAT_INFO"
	.align	4
        /*0000*/ 	.byte	0x02, 0x09, 0x00, 0x00, 0x02, 0x02, 0x01, 0x00, 0x02, 0x05, 0x05, 0x00, 0x03, 0x07, 0x01, 0x01
        /*0010*/ 	.byte	0x02, 0x03, 0x00, 0x00, 0x02, 0x06, 0x01, 0x00, 0x04, 0x0b, 0x08, 0x00, 0x01, 0x00, 0x00, 0x00
        /*0020*/ 	.byte	0x00, 0x00, 0x00, 0x00


//--------------------- .nv.info._Z13render_kernelPhiiP6Spherei --------------------------
	.section	.nv.info._Z13render_kernelPhiiP6Spherei,"",@"SHT_CUDA_INFO"
	.sectionflags	@""
	.align	4


	//----- nvinfo : EIATTR_CUDA_API_VERSION
	.align		4
        /*0000*/ 	.byte	0x04, 0x37
        /*0002*/ 	.short	(.L_13 - .L_12)
.L_12:
        /*0004*/ 	.word	0x00000082


	//----- nvinfo : EIATTR_KPARAM_INFO
	.align		4
.L_13:
        /*0008*/ 	.byte	0x04, 0x17
        /*000a*/ 	.short	(.L_15 - .L_14)
.L_14:
        /*000c*/ 	.word	0x00000000
        /*0010*/ 	.short	0x0004
        /*0012*/ 	.short	0x0018
        /*0014*/ 	.byte	0x00, 0xf0, 0x11, 0x00


	//----- nvinfo : EIATTR_KPARAM_INFO
	.align		4
.L_15:
        /*0018*/ 	.byte	0x04, 0x17
        /*001a*/ 	.short	(.L_17 - .L_16)
.L_16:
        /*001c*/ 	.word	0x00000000
        /*0020*/ 	.short	0x0003
        /*0022*/ 	.short	0x0010
        /*0024*/ 	.byte	0x00, 0xf5, 0x21, 0x00


	//----- nvinfo : EIATTR_KPARAM_INFO
	.align		4
.L_17:
        /*0028*/ 	.byte	0x04, 0x17
        /*002a*/ 	.short	(.L_19 - .L_18)
.L_18:
        /*002c*/ 	.word	0x00000000
        /*0030*/ 	.short	0x0002
        /*0032*/ 	.short	0x000c
        /*0034*/ 	.byte	0x00, 0xf0, 0x11, 0x00


	//----- nvinfo : EIATTR_KPARAM_INFO
	.align		4
.L_19:
        /*0038*/ 	.byte	0x04, 0x17
        /*003a*/ 	.short	(.L_21 - .L_20)
.L_20:
        /*003c*/ 	.word	0x00000000
        /*0040*/ 	.short	0x0001
        /*0042*/ 	.short	0x0008
        /*0044*/ 	.byte	0x00, 0xf0, 0x11, 0x00


	//----- nvinfo : EIATTR_KPARAM_INFO
	.align		4
.L_21:
        /*0048*/ 	.byte	0x04, 0x17
        /*004a*/ 	.short	(.L_23 - .L_22)
.L_22:
        /*004c*/ 	.word	0x00000000
        /*0050*/ 	.short	0x0000
        /*0052*/ 	.short	0x0000
        /*0054*/ 	.byte	0x00, 0xf5, 0x21, 0x00


	//----- nvinfo : EIATTR_SPARSE_MMA_MASK
	.align		4
.L_23:
        /*0058*/ 	.byte	0x03, 0x50
        /*005a*/ 	.short	0x0000


	//----- nvinfo : EIATTR_MAXREG_COUNT
	.align		4
        /*005c*/ 	.byte	0x03, 0x1b
        /*005e*/ 	.short	0x00ff


	//----- nvinfo : EIATTR_MERCURY_ISA_VERSION
	.align		4
        /*0060*/ 	.byte	0x03, 0x5f
        /*0062*/ 	.short	0x0101


	//----- nvinfo : EIATTR_VRC_CTA_INIT_COUNT
	.align		4
        /*0064*/ 	.byte	0x02, 0x4a
	.zero		1
	.zero		1


	//----- nvinfo : EIATTR_EXIT_INSTR_OFFSETS
	.align		4
        /*0068*/ 	.byte	0x04, 0x1c
        /*006a*/ 	.short	(.L_25 - .L_24)


	//   ....[0]....
.L_24:
        /*006c*/ 	.word	0x000000c0


	//   ....[1]....
        /*0070*/ 	.word	0x00002630


	//----- nvinfo : EIATTR_CRS_STACK_SIZE
	.align		4
.L_25:
        /*0074*/ 	.byte	0x04, 0x1e
        /*0076*/ 	.short	(.L_27 - .L_26)
.L_26:
        /*0078*/ 	.word	0x00000000


	//----- nvinfo : EIATTR_CBANK_PARAM_SIZE
	.align		4
.L_27:
        /*007c*/ 	.byte	0x03, 0x19
        /*007e*/ 	.short	0x001c


	//----- nvinfo : EIATTR_PARAM_CBANK
	.align		4
        /*0080*/ 	.byte	0x04, 0x0a
        /*0082*/ 	.short	(.L_29 - .L_28)
	.align		4
.L_28:
        /*0084*/ 	.word	index@(.nv.constant0._Z13render_kernelPhiiP6Spherei)
        /*0088*/ 	.short	0x0380
        /*008a*/ 	.short	0x001c


	//----- nvinfo : EIATTR_SW_WAR
	.align		4
.L_29:
        /*008c*/ 	.byte	0x04, 0x36
        /*008e*/ 	.short	(.L_31 - .L_30)
.L_30:
        /*0090*/ 	.word	0x00000008
.L_31:


//--------------------- .nv.callgraph             --------------------------
	.section	.nv.callgraph,"",@"SHT_CUDA_CALLGRAPH"
	.align	4
	.sectionentsize	8
	.align		4
        /*0000*/ 	.word	0x00000000
	.align		4
        /*0004*/ 	.word	0xffffffff
	.align		4
        /*0008*/ 	.word	0x00000000
	.align		4
        /*000c*/ 	.word	0xfffffffe
	.align		4
        /*0010*/ 	.word	0x00000000
	.align		4
        /*0014*/ 	.word	0xfffffffd
	.align		4
        /*0018*/ 	.word	0x00000000
	.align		4
        /*001c*/ 	.word	0xfffffffc


//--------------------- .text._Z13render_kernelPhiiP6Spherei --------------------------
	.section	.text._Z13render_kernelPhiiP6Spherei,"ax",@progbits
	.align	128
        .global         _Z13render_kernelPhiiP6Spherei
        .type           _Z13render_kernelPhiiP6Spherei,@function
        .size           _Z13render_kernelPhiiP6Spherei,(.L_x_90 - _Z13render_kernelPhiiP6Spherei)
        .other          _Z13render_kernelPhiiP6Spherei,@"STO_CUDA_ENTRY STV_DEFAULT"
_Z13render_kernelPhiiP6Spherei:
.text._Z13render_kernelPhiiP6Spherei:
[----:B------:R-:W-:Y:S01]  /*0000*/  LDC R1, c[0x0][0x37c] ;  /* 0x0000df00ff017b82 */ /* 0x000fe20000000800 */
[----:B------:R-:W0:Y:S07]  /*0010*/  S2R R0, SR_TID.Y ;  /* 0x0000000000007919 */ /* 0x000e2e0000002200 */
[----:B------:R-:W1:Y:S01]  /*0020*/  LDC R10, c[0x0][0x360] ;  /* 0x0000d800ff0a7b82 */ /* 0x000e620000000800 */
[----:B------:R-:W2:Y:S01]  /*0030*/  LDCU.64 UR6, c[0x0][0x388] ;  /* 0x00007100ff0677ac */ /* 0x000ea20008000a00 */
[----:B------:R-:W1:Y:S06]  /*0040*/  S2R R3, SR_TID.X ;  /* 0x0000000000037919 */ /* 0x000e6c0000002100 */
[----:B------:R-:W0:Y:S08]  /*0050*/  S2UR UR5, SR_CTAID.Y ;  /* 0x00000000000579c3 */ /* 0x000e300000002600 */
[----:B------:R-:W0:Y:S08]  /*0060*/  LDC R11, c[0x0][0x364] ;  /* 0x0000d900ff0b7b82 */ /* 0x000e300000000800 */
[----:B------:R-:W1:Y:S01]  /*0070*/  S2UR UR4, SR_CTAID.X ;  /* 0x00000000000479c3 */ /* 0x000e620000002500 */
[----:B0-----:R-:W-:-:S05]  /*0080*/  IMAD R11, R11, UR5, R0 ;  /* 0x000000050b0b7c24 */ /* 0x001fca000f8e0200 */
[----:B--2---:R-:W-:Y:S01]  /*0090*/  ISETP.GE.AND P0, PT, R11, UR7, PT ;  /* 0x000000070b007c0c */ /* 0x004fe2000bf06270 */
[----:B-1----:R-:W-:-:S05]  /*00a0*/  IMAD R10, R10, UR4, R3 ;  /* 0x000000040a0a7c24 */ /* 0x002fca000f8e0203 */
[----:B------:R-:W-:-:S13]  /*00b0*/  ISETP.GE.OR P0, PT, R10, UR6, P0 ;  /* 0x000000060a007c0c */ /* 0x000fda0008706670 */
[----:B------:R-:W-:Y:S05]  /*00c0*/  @P0 EXIT ;  /* 0x000000000000094d */ /* 0x000fea0003800000 */
[----:B------:R-:W-:Y:S01]  /*00d0*/  I2FP.F32.S32 R5, UR6 ;  /* 0x0000000600057c45 */ /* 0x000fe20008201400 */
[----:B------:R-:W-:Y:S01]  /*00e0*/  BSSY.RECONVERGENT B2, `(.L_x_0) ;  /* 0x000000e000027945 */ /* 0x000fe20003800200 */
[----:B------:R-:W-:Y:S02]  /*00f0*/  I2FP.F32.S32 R3, R10 ;  /* 0x0000000a00037245 */ /* 0x000fe40000201400 */
[----:B------:R-:W0:Y:S08]  /*0100*/  MUFU.RCP R0, R5 ;  /* 0x0000000500007308 */ /* 0x000e300000001000 */
[----:B------:R-:W1:Y:S01]  /*0110*/  FCHK P0, R3, R5 ;  /* 0x0000000503007302 */ /* 0x000e620000000000 */
[----:B0-----:R-:W-:-:S04]  /*0120*/  FFMA R7, -R5, R0, 1 ;  /* 0x3f80000005077423 */ /* 0x001fc80000000100 */
[----:B------:R-:W-:-:S04]  /*0130*/  FFMA R0, R0, R7, R0 ;  /* 0x0000000700007223 */ /* 0x000fc80000000000 */
[----:B------:R-:W-:-:S04]  /*0140*/  FFMA R7, R3, R0, RZ ;  /* 0x0000000003077223 */ /* 0x000fc800000000ff */
[----:B------:R-:W-:-:S04]  /*0150*/  FFMA R4, -R5, R7, R3 ;  /* 0x0000000705047223 */ /* 0x000fc80000000103 */
[----:B------:R-:W-:Y:S01]  /*0160*/  FFMA R4, R0, R4, R7 ;  /* 0x0000000400047223 */ /* 0x000fe20000000007 */
[----:B-1----:R-:W-:Y:S06]  /*0170*/  @!P0 BRA `(.L_x_1) ;  /* 0x0000000000108947 */ /* 0x002fec0003800000 */
[----:B------:R-:W-:Y:S02]  /*0180*/  MOV R6, R5 ;  /* 0x0000000500067202 */ /* 0x000fe40000000f00 */
[----:B------:R-:W-:-:S07]  /*0190*/  MOV R12, 0x1b0 ;  /* 0x000001b0000c7802 */ /* 0x000fce0000000f00 */
[----:B------:R-:W-:Y:S05]  /*01a0*/  CALL.REL.NOINC `($__internal_2_$__cuda_sm3x_div_rn_noftz_f32_slowpath) ;  /* 0x0000002800487944 */ /* 0x000fea0003c00000 */
[----:B------:R-:W-:-:S07]  /*01b0*/  MOV R4, R3 ;  /* 0x0000000300047202 */ /* 0x000fce0000000f00 */
.L_x_1:
[----:B------:R-:W-:Y:S05]  /*01c0*/  BSYNC.RECONVERGENT B2 ;  /* 0x0000000000027941 */ /* 0x000fea0003800200 */
.L_x_0:
[----:B------:R-:W0:Y:S01]  /*01d0*/  LDCU UR4, c[0x0][0x38c] ;  /* 0x00007180ff0477ac */ /* 0x000e220008000800 */
[----:B------:R-:W-:Y:S01]  /*01e0*/  I2FP.F32.U32 R3, R11 ;  /* 0x0000000b00037245 */ /* 0x000fe20000201000 */
[----:B------:R-:W-:Y:S01]  /*01f0*/  BSSY.RECONVERGENT B2, `(.L_x_2) ;  /* 0x000000e000027945 */ /* 0x000fe20003800200 */
[----:B0-----:R-:W-:-:S04]  /*0200*/  I2FP.F32.U32 R2, UR4 ;  /* 0x0000000400027c45 */ /* 0x001fc80008201000 */
        /* <DEDUP_REMOVED lines=12> */
.L_x_3:
[----:B------:R-:W-:Y:S05]  /*02d0*/  BSYNC.RECONVERGENT B2 ;  /* 0x0000000000027941 */ /* 0x000fea0003800200 */
.L_x_2:
        /* <DEDUP_REMOVED lines=9> */
[----:B------:R-:W-:Y:S02]  /*0370*/  MOV R6, R2 ;  /* 0x0000000200067202 */ /* 0x000fe40000000f00 */
[----:B------:R-:W-:-:S07]  /*0380*/  MOV R12, 0x3a0 ;  /* 0x000003a0000c7802 */ /* 0x000fce0000000f00 */
[----:B------:R-:W-:Y:S05]  /*0390*/  CALL.REL.NOINC `($__internal_2_$__cuda_sm3x_div_rn_noftz_f32_slowpath) ;  /* 0x0000002400cc7944 */ /* 0x000fea0003c00000 */
.L_x_4:
[----:B------:R-:W-:Y:S02]  /*03a0*/  HFMA2 R5, -RZ, RZ, 2, 0 ;  /* 0x40000000ff057431 */ /* 0x000fe400000001ff */
[----:B------:R-:W-:Y:S01]  /*03b0*/  FADD R0, R0, R0 ;  /* 0x0000000000007221 */ /* 0x000fe20000000000 */
[----:B------:R-:W-:Y:S03]  /*03c0*/  BSSY.RECONVERGENT B0, `(.L_x_5) ;  /* 0x0000015000007945 */ /* 0x000fe60003800200 */
[----:B------:R-:W-:Y:S01]  /*03d0*/  FADD R0, -R0, 1 ;  /* 0x3f80000000007421 */ /* 0x000fe20000000100 */
[----:B------:R-:W-:-:S04]  /*03e0*/  FFMA R4, R4, R5, -1 ;  /* 0xbf80000004047423 */ /* 0x000fc80000000005 */
[----:B------:R-:W-:Y:S01]  /*03f0*/  FMUL R3, R4, R3 ;  /* 0x0000000304037220 */ /* 0x000fe20000400000 */
[----:B------:R-:W-:-:S03]  /*0400*/  FMUL R4, R0, 300 ;  /* 0x4396000000047820 */ /* 0x000fc60000400000 */
[----:B------:R-:W-:Y:S01]  /*0410*/  FMUL R5, R3, 300 ;  /* 0x4396000003057820 */ /* 0x000fe20000400000 */
[----:B------:R-:W-:-:S04]  /*0420*/  FMUL R0, R4, R4 ;  /* 0x0000000404007220 */ /* 0x000fc80000400000 */
[----:B------:R-:W-:-:S04]  /*0430*/  FFMA R0, R5, R5, R0 ;  /* 0x0000000505007223 */ /* 0x000fc80000000000 */
[----:B------:R-:W-:-:S04]  /*0440*/  FADD R3, R0, 360000 ;  /* 0x48afc80000037421 */ /* 0x000fc80000000000 */
[----:B------:R0:W1:Y:S01]  /*0450*/  MUFU.RSQ R2, R3 ;  /* 0x0000000300027308 */ /* 0x0000620000001400 */
[----:B------:R-:W-:-:S04]  /*0460*/  IADD3 R0, PT, PT, R3, -0xd000000, RZ ;  /* 0xf300000003007810 */ /* 0x000fc80007ffe0ff */
[----:B------:R-:W-:-:S13]  /*0470*/  ISETP.GT.U32.AND P0, PT, R0, 0x727fffff, PT ;  /* 0x727fffff0000780c */ /* 0x000fda0003f04070 */
[----:B01----:R-:W-:Y:S05]  /*0480*/  @!P0 BRA `(.L_x_6) ;  /* 0x0000000000108947 */ /* 0x003fea0003800000 */
[----:B------:R-:W-:-:S07]  /*0490*/  MOV R12, 0x4b0 ;  /* 0x000004b0000c7802 */ /* 0x000fce0000000f00 */
[----:B------:R-:W-:Y:S05]  /*04a0*/  CALL.REL.NOINC `($__internal_1_$__cuda_sm20_sqrt_rn_f32_slowpath) ;  /* 0x0000002400347944 */ /* 0x000fea0003c00000 */
[----:B------:R-:W-:Y:S01]  /*04b0*/  MOV R0, R17 ;  /* 0x0000001100007202 */ /* 0x000fe20000000f00 */
[----:B------:R-:W-:Y:S06]  /*04c0*/  BRA `(.L_x_7) ;  /* 0x0000000000107947 */ /* 0x000fec0003800000 */
.L_x_6:
[----:B------:R-:W-:Y:S01]  /*04d0*/  FMUL.FTZ R0, R3, R2 ;  /* 0x0000000203007220 */ /* 0x000fe20000410000 */
[----:B------:R-:W-:-:S03]  /*04e0*/  FMUL.FTZ R2, R2, 0.5 ;  /* 0x3f00000002027820 */ /* 0x000fc60000410000 */
[----:B------:R-:W-:-:S04]  /*04f0*/  FFMA R3, -R0, R0, R3 ;  /* 0x0000000000037223 */ /* 0x000fc80000000103 */
[----:B------:R-:W-:-:S07]  /*0500*/  FFMA R0, R3, R2, R0 ;  /* 0x0000000203007223 */ /* 0x000fce0000000000 */
.L_x_7:
[----:B------:R-:W-:Y:S05]  /*0510*/  BSYNC.RECONVERGENT B0 ;  /* 0x0000000000007941 */ /* 0x000fea0003800200 */
.L_x_5:
[----:B------:R-:W-:Y:S01]  /*0520*/  IADD3 R2, PT, PT, R0, 0x1800000, RZ ;  /* 0x0180000000027810 */ /* 0x000fe20007ffe0ff */
[----:B------:R-:W-:Y:S03]  /*0530*/  BSSY.RECONVERGENT B0, `(.L_x_8) ;  /* 0x000000c000007945 */ /* 0x000fe60003800200 */
[----:B------:R-:W-:-:S04]  /*0540*/  LOP3.LUT R2, R2, 0x7f800000, RZ, 0xc0, !PT ;  /* 0x7f80000002027812 */ /* 0x000fc800078ec0ff */
[----:B------:R-:W-:-:S13]  /*0550*/  ISETP.GT.U32.AND P0, PT, R2, 0x1ffffff, PT ;  /* 0x01ffffff0200780c */ /* 0x000fda0003f04070 */
[----:B------:R-:W-:Y:S05]  /*0560*/  @P0 BRA `(.L_x_9) ;  /* 0x0000000000100947 */ /* 0x000fea0003800000 */
[----:B------:R-:W-:-:S07]  /*0570*/  MOV R12, 0x590 ;  /* 0x00000590000c7802 */ /* 0x000fce0000000f00 */
[----:B------:R-:W-:Y:S05]  /*0580*/  CALL.REL.NOINC `($__internal_0_$__cuda_sm20_rcp_rn_f32_slowpath) ;  /* 0x00000020002c7944 */ /* 0x000fea0003c00000 */
[----:B------:R-:W-:Y:S01]  /*0590*/  MOV R9, R3 ;  /* 0x0000000300097202 */ /* 0x000fe20000000f00 */
[----:B------:R-:W-:Y:S06]  /*05a0*/  BRA `(.L_x_10) ;  /* 0x0000000000107947 */ /* 0x000fec0003800000 */
.L_x_9:
[----:B------:R-:W0:Y:S02]  /*05b0*/  MUFU.RCP R9, R0 ;  /* 0x0000000000097308 */ /* 0x000e240000001000 */
[----:B0-----:R-:W-:-:S04]  /*05c0*/  FFMA R2, R9, R0, -1 ;  /* 0xbf80000009027423 */ /* 0x001fc80000000000 */
[----:B------:R-:W-:-:S04]  /*05d0*/  FADD.FTZ R2, -R2, -RZ ;  /* 0x800000ff02027221 */ /* 0x000fc80000010100 */
[----:B------:R-:W-:-:S07]  /*05e0*/  FFMA R9, R9, R2, R9 ;  /* 0x0000000209097223 */ /* 0x000fce0000000009 */
.L_x_10:
[----:B------:R-:W-:Y:S05]  /*05f0*/  BSYNC.RECONVERGENT B0 ;  /* 0x0000000000007941 */ /* 0x000fea0003800200 */
.L_x_8:
[----:B------:R-:W0:Y:S01]  /*0600*/  LDCU UR4, c[0x0][0x398] ;  /* 0x00007300ff0477ac */ /* 0x000e220008000800 */
[----:B------:R-:W-:Y:S02]  /*0610*/  HFMA2 R21, -RZ, RZ, 36.65625, 4.5359134674072265625e-05 ;  /* 0x509502f9ff157431 */ /* 0x000fe400000001ff */
[-C--:B------:R-:W-:Y:S01]  /*0620*/  FMUL R2, R5, R9.reuse ;  /* 0x0000000905027220 */ /* 0x080fe20000400000 */
[----:B------:R-:W-:Y:S01]  /*0630*/  FMUL R0, R4, R9 ;  /* 0x0000000904007220 */ /* 0x000fe20000400000 */
[----:B------:R-:W-:Y:S01]  /*0640*/  FMUL R9, R9, -600 ;  /* 0xc416000009097820 */ /* 0x000fe20000400000 */
[----:B------:R-:W-:Y:S01]  /*0650*/  MOV R23, 0xffffffff ;  /* 0xffffffff00177802 */ /* 0x000fe20000000f00 */
[----:B------:R-:W1:Y:S01]  /*0660*/  LDCU.64 UR10, c[0x0][0x358] ;  /* 0x00006b00ff0a77ac */ /* 0x000e620008000a00 */
[----:B0-----:R-:W-:-:S09]  /*0670*/  UISETP.GE.AND UP0, UPT, UR4, 0x1, UPT ;  /* 0x000000010400788c */ /* 0x001fd2000bf06270 */
[----:B-1----:R-:W-:Y:S05]  /*0680*/  BRA.U !UP0, `(.L_x_11) ;  /* 0x00000019089c7547 */ /* 0x002fea000b800000 */
[----:B------:R-:W-:Y:S01]  /*0690*/  FMUL R3, R0, R0 ;  /* 0x0000000000037220 */ /* 0x000fe20000400000 */
[----:B------:R-:W-:Y:S01]  /*06a0*/  UISETP.GE.U32.AND UP0, UPT, UR4, 0x4, UPT ;  /* 0x000000040400788c */ /* 0x000fe2000bf06070 */
[----:B------:R-:W-:Y:S01]  /*06b0*/  MOV R21, 0x509502f9 ;  /* 0x509502f900157802 */ /* 0x000fe20000000f00 */
[----:B------:R-:W-:Y:S01]  /*06c0*/  ULOP3.LUT UR8, UR4, 0x3, URZ, 0xc0, !UPT ;  /* 0x0000000304087892 */ /* 0x000fe2000f8ec0ff */
[----:B------:R-:W-:Y:S01]  /*06d0*/  FFMA R4, R2, R2, R3 ;  /* 0x0000000202047223 */ /* 0x000fe20000000003 */
[----:B------:R-:W-:Y:S02]  /*06e0*/  MOV R23, 0xffffffff ;  /* 0xffffffff00177802 */ /* 0x000fe40000000f00 */
[----:B------:R-:W-:Y:S01]  /*06f0*/  MOV R8, RZ ;  /* 0x000000ff00087202 */ /* 0x000fe20000000f00 */
[----:B------:R-:W-:-:S04]  /*0700*/  FFMA R4, R9, R9, R4 ;  /* 0x0000000909047223 */ /* 0x000fc80000000004 */
[C---:B------:R-:W-:Y:S01]  /*0710*/  FMUL R7, R4.reuse, 4 ;  /* 0x4080000004077820 */ /* 0x040fe20000400000 */
[----:B------:R-:W-:Y:S01]  /*0720*/  FADD R6, R4, R4 ;  /* 0x0000000404067221 */ /* 0x000fe20000000000 */
[----:B------:R-:W-:Y:S06]  /*0730*/  BRA.U !UP0, `(.L_x_12) ;  /* 0x0000000d08a87547 */ /* 0x000fec000b800000 */
[----:B------:R-:W0:Y:S01]  /*0740*/  LDCU.64 UR6, c[0x0][0x390] ;  /* 0x00007200ff0677ac */ /* 0x000e220008000a00 */
[----:B------:R-:W-:Y:S01]  /*0750*/  HFMA2 R15, -RZ, RZ, 0, 0 ;  /* 0x00000000ff0f7431 */ /* 0x000fe200000001ff */
[----:B------:R-:W-:Y:S01]  /*0760*/  MOV R21, 0x509502f9 ;  /* 0x509502f900157802 */ /* 0x000fe20000000f00 */
[----:B------:R-:W-:Y:S01]  /*0770*/  ULOP3.LUT UR4, UR4, 0x7ffffffc, URZ, 0xc0, !UPT ;  /* 0x7ffffffc04047892 */ /* 0x000fe2000f8ec0ff */
[----:B------:R-:W-:-:S05]  /*0780*/  MOV R23, 0xffffffff ;  /* 0xffffffff00177802 */ /* 0x000fca0000000f00 */
[----:B------:R-:W-:Y:S01]  /*0790*/  MOV R8, UR4 ;  /* 0x0000000400087c02 */ /* 0x000fe20008000f00 */
[----:B0-----:R-:W-:-:S04]  /*07a0*/  UIADD3 UR5, UP0, UPT, UR6, 0x38, URZ ;  /* 0x0000003806057890 */ /* 0x001fc8000ff1e0ff */
[----:B------:R-:W-:Y:S02]  /*07b0*/  UIADD3.X UR6, UPT, UPT, URZ, UR7, URZ, UP0, !UPT ;  /* 0x00000007ff067290 */ /* 0x000fe400087fe4ff */
[----:B------:R-:W-:-:S04]  /*07c0*/  MOV R4, UR5 ;  /* 0x0000000500047c02 */ /* 0x000fc80008000f00 */
[----:B------:R-:W-:-:S07]  /*07d0*/  MOV R5, UR6 ;  /* 0x0000000600057c02 */ /* 0x000fce0008000f00 */
.L_x_40:
[----:B------:R-:W2:Y:S04]  /*07e0*/  LDG.E R12, desc[UR10][R4.64+-0x34] ;  /* 0xffffcc0a040c7981 */ /* 0x000ea8000c1e1900 */
[----:B------:R-:W3:Y:S04]  /*07f0*/  LDG.E R3, desc[UR10][R4.64+-0x38] ;  /* 0xffffc80a04037981 */ /* 0x000ee8000c1e1900 */
[----:B------:R-:W4:Y:S04]  /*0800*/  LDG.E R14, desc[UR10][R4.64+-0x30] ;  /* 0xffffd00a040e7981 */ /* 0x000f28000c1e1900 */
[----:B------:R-:W5:Y:S01]  /*0810*/  LDG.E R16, desc[UR10][R4.64+-0x2c] ;  /* 0xffffd40a04107981 */ /* 0x000f62000c1e1900 */
[----:B------:R-:W-:Y:S01]  /*0820*/  BSSY.RECONVERGENT B2, `(.L_x_13) ;  /* 0x000002d000027945 */ /* 0x000fe20003800200 */
[----:B--2---:R-:W-:Y:S01]  /*0830*/  FADD R13, RZ, -R12 ;  /* 0x8000000cff0d7221 */ /* 0x004fe20000000000 */
[----:B---3--:R-:W-:-:S03]  /*0840*/  FADD R3, RZ, -R3 ;  /* 0x80000003ff037221 */ /* 0x008fc60000000000 */
[-C--:B------:R-:W-:Y:S01]  /*0850*/  FMUL R12, R13, R13.reuse ;  /* 0x0000000d0d0c7220 */ /* 0x080fe20000400000 */
[----:B------:R-:W-:Y:S01]  /*0860*/  FMUL R13, R0, R13 ;  /* 0x0000000d000d7220 */ /* 0x000fe20000400000 */
[----:B----4-:R-:W-:Y:S02]  /*0870*/  FADD R14, -R14, 600 ;  /* 0x441600000e0e7421 */ /* 0x010fe40000000100 */
[-C--:B------:R-:W-:Y:S01]  /*0880*/  FFMA R17, R3, R3.reuse, R12 ;  /* 0x0000000303117223 */ /* 0x080fe2000000000c */
[----:B------:R-:W-:-:S03]  /*0890*/  FFMA R12, R2, R3, R13 ;  /* 0x00000003020c7223 */ /* 0x000fc6000000000d */
[-C--:B------:R-:W-:Y:S01]  /*08a0*/  FFMA R17, R14, R14.reuse, R17 ;  /* 0x0000000e0e117223 */ /* 0x080fe20000000011 */
[----:B------:R-:W-:-:S03]  /*08b0*/  FFMA R12, R9, R14, R12 ;  /* 0x0000000e090c7223 */ /* 0x000fc6000000000c */
[----:B-----5:R-:W-:Y:S01]  /*08c0*/  FFMA R16, -R16, R16, R17 ;  /* 0x0000001010107223 */ /* 0x020fe20000000111 */
[----:B------:R-:W-:Y:S01]  /*08d0*/  FADD R20, R12, R12 ;  /* 0x0000000c0c147221 */ /* 0x000fe20000000000 */
[----:B------:R-:W-:Y:S02]  /*08e0*/  MOV R12, 0xbf800000 ;  /* 0xbf800000000c7802 */ /* 0x000fe40000000f00 */
[----:B------:R-:W-:-:S04]  /*08f0*/  FMUL R3, R7, R16 ;  /* 0x0000001007037220 */ /* 0x000fc80000400000 */
[----:B------:R-:W-:-:S05]  /*0900*/  FFMA R14, R20, R20, -R3 ;  /* 0x00000014140e7223 */ /* 0x000fca0000000803 */
[----:B------:R-:W-:-:S13]  /*0910*/  FSETP.GEU.AND P0, PT, R14, RZ, PT ;  /* 0x000000ff0e00720b */ /* 0x000fda0003f0e000 */
[----:B------:R-:W-:Y:S05]  /*0920*/  @!P0 BRA `(.L_x_14) ;  /* 0x0000000000708947 */ /* 0x000fea0003800000 */
[----:B------:R-:W-:Y:S01]  /*0930*/  IADD3 R12, PT, PT, R14, -0xd000000, RZ ;  /* 0xf30000000e0c7810 */ /* 0x000fe20007ffe0ff */
[----:B------:R0:W1:Y:S01]  /*0940*/  MUFU.RSQ R3, R14 ;  /* 0x0000000e00037308 */ /* 0x0000620000001400 */
[----:B------:R-:W-:Y:S02]  /*0950*/  BSSY.RECONVERGENT B0, `(.L_x_15) ;  /* 0x000000b000007945 */ /* 0x000fe40003800200 */
[----:B------:R-:W-:-:S13]  /*0960*/  ISETP.GT.U32.AND P0, PT, R12, 0x727fffff, PT ;  /* 0x727fffff0c00780c */ /* 0x000fda0003f04070 */
[----:B0-----:R-:W-:Y:S05]  /*0970*/  @!P0 BRA `(.L_x_16) ;  /* 0x0000000000108947 */ /* 0x001fea0003800000 */
[----:B-1----:R-:W-:Y:S02]  /*0980*/  MOV R3, R14 ;  /* 0x0000000e00037202 */ /* 0x002fe40000000f00 */
[----:B------:R-:W-:-:S07]  /*0990*/  MOV R12, 0x9b0 ;  /* 0x000009b0000c7802 */ /* 0x000fce0000000f00 */
[----:B------:R-:W-:Y:S05]  /*09a0*/  CALL.REL.NOINC `($__internal_1_$__cuda_sm20_sqrt_rn_f32_slowpath) ;  /* 0x0000001c00f47944 */ /* 0x000fea0003c00000 */
[----:B------:R-:W-:Y:S05]  /*09b0*/  BRA `(.L_x_17) ;  /* 0x0000000000107947 */ /* 0x000fea0003800000 */
.L_x_16:
[----:B-1----:R-:W-:Y:S01]  /*09c0*/  FMUL.FTZ R17, R14, R3 ;  /* 0x000000030e117220 */ /* 0x002fe20000410000 */
[----:B------:R-:W-:-:S03]  /*09d0*/  FMUL.FTZ R3, R3, 0.5 ;  /* 0x3f00000003037820 */ /* 0x000fc60000410000 */
[----:B------:R-:W-:-:S04]  /*09e0*/  FFMA R12, -R17, R17, R14 ;  /* 0x00000011110c7223 */ /* 0x000fc8000000010e */
[----:B------:R-:W-:-:S07]  /*09f0*/  FFMA R17, R12, R3, R17 ;  /* 0x000000030c117223 */ /* 0x000fce0000000011 */
.L_x_17:
[----:B------:R-:W-:Y:S05]  /*0a00*/  BSYNC.RECONVERGENT B0 ;  /* 0x0000000000007941 */ /* 0x000fea0003800200 */
.L_x_15:
[----:B------:R-:W0:Y:S01]  /*0a10*/  MUFU.RCP R13, R6 ;  /* 0x00000006000d7308 */ /* 0x000e220000001000 */
[----:B------:R-:W-:Y:S01]  /*0a20*/  FADD R3, -R20, -R17 ;  /* 0x8000001114037221 */ /* 0x000fe20000000100 */
[----:B------:R-:W-:Y:S06]  /*0a30*/  BSSY.RECONVERGENT B3, `(.L_x_14) ;  /* 0x000000b000037945 */ /* 0x000fec0003800200 */
[----:B------:R-:W1:Y:S01]  /*0a40*/  FCHK P0, R3, R6 ;  /* 0x0000000603007302 */ /* 0x000e620000000000 */
[----:B0-----:R-:W-:-:S04]  /*0a50*/  FFMA R12, -R6, R13, 1 ;  /* 0x3f800000060c7423 */ /* 0x001fc8000000010d */
[----:B------:R-:W-:-:S04]  /*0a60*/  FFMA R12, R13, R12, R13 ;  /* 0x0000000c0d0c7223 */ /* 0x000fc8000000000d */
[----:B------:R-:W-:-:S04]  /*0a70*/  FFMA R13, R3, R12, RZ ;  /* 0x0000000c030d7223 */ /* 0x000fc800000000ff */
[----:B------:R-:W-:-:S04]  /*0a80*/  FFMA R14, -R6, R13, R3 ;  /* 0x0000000d060e7223 */ /* 0x000fc80000000103 */
[----:B------:R-:W-:Y:S01]  /*0a90*/  FFMA R12, R12, R14, R13 ;  /* 0x0000000e0c0c7223 */ /* 0x000fe2000000000d */
[----:B-1----:R-:W-:Y:S06]  /*0aa0*/  @!P0 BRA `(.L_x_18) ;  /* 0x00000000000c8947 */ /* 0x002fec0003800000 */
[----:B------:R-:W-:-:S07]  /*0ab0*/  MOV R12, 0xad0 ;  /* 0x00000ad0000c7802 */ /* 0x000fce0000000f00 */
[----:B------:R-:W-:Y:S05]  /*0ac0*/  CALL.REL.NOINC `($__internal_2_$__cuda_sm3x_div_rn_noftz_f32_slowpath) ;  /* 0x0000002000007944 */ /* 0x000fea0003c00000 */
[----:B------:R-:W-:-:S07]  /*0ad0*/  MOV R12, R3 ;  /* 0x00000003000c7202 */ /* 0x000fce0000000f00 */
.L_x_18:
[----:B------:R-:W-:Y:S05]  /*0ae0*/  BSYNC.RECONVERGENT B3 ;  /* 0x0000000000037941 */ /* 0x000fea0003800200 */
.L_x_14:
[----:B------:R-:W-:Y:S05]  /*0af0*/  BSYNC.RECONVERGENT B2 ;  /* 0x0000000000027941 */ /* 0x000fea0003800200 */
.L_x_13:
[----:B------:R-:W2:Y:S04]  /*0b00*/  LDG.E R13, desc[UR10][R4.64+-0x18] ;  /* 0xffffe80a040d7981 */ /* 0x000ea8000c1e1900 */
[----:B------:R-:W3:Y:S04]  /*0b10*/  LDG.E R3, desc[UR10][R4.64+-0x1c] ;  /* 0xffffe40a04037981 */ /* 0x000ee8000c1e1900 */
[----:B------:R-:W4:Y:S04]  /*0b20*/  LDG.E R14, desc[UR10][R4.64+-0x14] ;  /* 0xffffec0a040e7981 */ /* 0x000f28000c1e1900 */
[----:B------:R-:W5:Y:S01]  /*0b30*/  LDG.E R18, desc[UR10][R4.64+-0x10] ;  /* 0xfffff00a04127981 */ /* 0x000f62000c1e1900 */
[C---:B------:R-:W-:Y:S01]  /*0b40*/  FSETP.GEU.AND P0, PT, R12.reuse, R21, PT ;  /* 0x000000150c00720b */ /* 0x040fe20003f0e000 */
[----:B------:R-:W-:Y:S03]  /*0b50*/  BSSY.RECONVERGENT B2, `(.L_x_19) ;  /* 0x0000031000027945 */ /* 0x000fe60003800200 */
[----:B------:R-:W-:-:S04]  /*0b60*/  FSETP.GT.AND P0, PT, R12, RZ, !P0 ;  /* 0x000000ff0c00720b */ /* 0x000fc80004704000 */
[----:B------:R-:W-:Y:S02]  /*0b70*/  FSEL R21, R12, R21, P0 ;  /* 0x000000150c157208 */ /* 0x000fe40000000000 */
[----:B------:R-:W-:Y:S01]  /*0b80*/  SEL R23, R15, R23, P0 ;  /* 0x000000170f177207 */ /* 0x000fe20000000000 */
        /* <DEDUP_REMOVED lines=8> */
[----:B------:R-:W-:Y:S01]  /*0c10*/  FFMA R16, R9, R14, R16 ;  /* 0x0000000e09107223 */ /* 0x000fe20000000010 */
[----:B------:R-:W-:Y:S02]  /*0c20*/  HFMA2 R14, -RZ, RZ, -1.875, 0 ;  /* 0xbf800000ff0e7431 */ /* 0x000fe400000001ff */
[----:B-----5:R-:W-:Y:S01]  /*0c30*/  FFMA R18, -R18, R18, R17 ;  /* 0x0000001212127223 */ /* 0x020fe20000000111 */
[----:B------:R-:W-:-:S03]  /*0c40*/  FADD R20, R16, R16 ;  /* 0x0000001010147221 */ /* 0x000fc60000000000 */
        /* <DEDUP_REMOVED lines=13> */
.L_x_22:
[----:B-1----:R-:W-:Y:S01]  /*0d20*/  FMUL.FTZ R17, R16, R3 ;  /* 0x0000000310117220 */ /* 0x002fe20000410000 */
[----:B------:R-:W-:-:S03]  /*0d30*/  FMUL.FTZ R3, R3, 0.5 ;  /* 0x3f00000003037820 */ /* 0x000fc60000410000 */
[----:B------:R-:W-:-:S04]  /*0d40*/  FFMA R12, -R17, R17, R16 ;  /* 0x00000011110c7223 */ /* 0x000fc80000000110 */
[----:B------:R-:W-:-:S07]  /*0d50*/  FFMA R17, R12, R3, R17 ;  /* 0x000000030c117223 */ /* 0x000fce0000000011 */
.L_x_23:
[----:B------:R-:W-:Y:S05]  /*0d60*/  BSYNC.RECONVERGENT B0 ;  /* 0x0000000000007941 */ /* 0x000fea0003800200 */
.L_x_21:
        /* <DEDUP_REMOVED lines=13> */
.L_x_25:
[----:B------:R-:W-:Y:S05]  /*0e40*/  BSYNC.RECONVERGENT B3 ;  /* 0x0000000000037941 */ /* 0x000fea0003800200 */
.L_x_24:
[----:B------:R-:W-:-:S07]  /*0e50*/  MOV R14, R3 ;  /* 0x00000003000e7202 */ /* 0x000fce0000000f00 */
.L_x_20:
[----:B------:R-:W-:Y:S05]  /*0e60*/  BSYNC.RECONVERGENT B2 ;  /* 0x0000000000027941 */ /* 0x000fea0003800200 */
.L_x_19:
[----:B------:R-:W2:Y:S04]  /*0e70*/  LDG.E R12, desc[UR10][R4.64+0x4] ;  /* 0x0000040a040c7981 */ /* 0x000ea8000c1e1900 */
[----:B------:R-:W3:Y:S04]  /*0e80*/  LDG.E R3, desc[UR10][R4.64] ;  /* 0x0000000a04037981 */ /* 0x000ee8000c1e1900 */
[----:B------:R-:W4:Y:S04]  /*0e90*/  LDG.E R16, desc[UR10][R4.64+0x8] ;  /* 0x0000080a04107981 */ /* 0x000f28000c1e1900 */
[----:B------:R-:W5:Y:S01]  /*0ea0*/  LDG.E R18, desc[UR10][R4.64+0xc] ;  /* 0x00000c0a04127981 */ /* 0x000f62000c1e1900 */
[C---:B------:R-:W-:Y:S01]  /*0eb0*/  FSETP.GEU.AND P0, PT, R14.reuse, R21, PT ;  /* 0x000000150e00720b */ /* 0x040fe20003f0e000 */
[----:B------:R-:W-:Y:S03]  /*0ec0*/  BSSY.RECONVERGENT B2, `(.L_x_26) ;  /* 0x0000031000027945 */ /* 0x000fe60003800200 */
[----:B------:R-:W-:-:S04]  /*0ed0*/  FSETP.GT.AND P0, PT, R14, RZ, !P0 ;  /* 0x000000ff0e00720b */ /* 0x000fc80004704000 */
[----:B------:R-:W-:-:S09]  /*0ee0*/  FSEL R21, R14, R21, P0 ;  /* 0x000000150e157208 */ /* 0x000fd20000000000 */
[----:B------:R-:W-:Y:S01]  /*0ef0*/  @P0 IADD3 R23, PT, PT, R15, 0x1, RZ ;  /* 0x000000010f170810 */ /* 0x000fe20007ffe0ff */
        /* <DEDUP_REMOVED lines=11> */
[----:B------:R-:W-:Y:S02]  /*0fb0*/  HFMA2 R12, -RZ, RZ, -1.875, 0 ;  /* 0xbf800000ff0c7431 */ /* 0x000fe400000001ff */
        /* <DEDUP_REMOVED lines=13> */
.L_x_29:
[----:B-1----:R-:W-:Y:S01]  /*1090*/  FMUL.FTZ R17, R16, R3 ;  /* 0x0000000310117220 */ /* 0x002fe20000410000 */
[----:B------:R-:W-:-:S03]  /*10a0*/  FMUL.FTZ R3, R3, 0.5 ;  /* 0x3f00000003037820 */ /* 0x000fc60000410000 */
[----:B------:R-:W-:-:S04]  /*10b0*/  FFMA R12, -R17, R17, R16 ;  /* 0x00000011110c7223 */ /* 0x000fc80000000110 */
[----:B------:R-:W-:-:S07]  /*10c0*/  FFMA R17, R12, R3, R17 ;  /* 0x000000030c117223 */ /* 0x000fce0000000011 */
.L_x_30:
[----:B------:R-:W-:Y:S05]  /*10d0*/  BSYNC.RECONVERGENT B0 ;  /* 0x0000000000007941 */ /* 0x000fea0003800200 */
.L_x_28:
        /* <DEDUP_REMOVED lines=13> */
.L_x_32:
[----:B------:R-:W-:Y:S05]  /*11b0*/  BSYNC.RECONVERGENT B3 ;  /* 0x0000000000037941 */ /* 0x000fea0003800200 */
.L_x_31:
[----:B------:R-:W-:-:S07]  /*11c0*/  MOV R12, R3 ;  /* 0x00000003000c7202 */ /* 0x000fce0000000f00 */
.L_x_27:
[----:B------:R-:W-:Y:S05]  /*11d0*/  BSYNC.RECONVERGENT B2 ;  /* 0x0000000000027941 */ /* 0x000fea0003800200 */
.L_x_26:
[----:B------:R-:W2:Y:S04]  /*11e0*/  LDG.E R13, desc[UR10][R4.64+0x20] ;  /* 0x0000200a040d7981 */ /* 0x000ea8000c1e1900 */
[----:B------:R-:W3:Y:S04]  /*11f0*/  LDG.E R3, desc[UR10][R4.64+0x1c] ;  /* 0x00001c0a04037981 */ /* 0x000ee8000c1e1900 */
[----:B------:R-:W4:Y:S04]  /*1200*/  LDG.E R14, desc[UR10][R4.64+0x24] ;  /* 0x0000240a040e7981 */ /* 0x000f28000c1e1900 */
[----:B------:R-:W5:Y:S01]  /*1210*/  LDG.E R18, desc[UR10][R4.64+0x28] ;  /* 0x0000280a04127981 */ /* 0x000f62000c1e1900 */
[C---:B------:R-:W-:Y:S01]  /*1220*/  FSETP.GEU.AND P0, PT, R12.reuse, R21, PT ;  /* 0x000000150c00720b */ /* 0x040fe20003f0e000 */
[----:B------:R-:W-:Y:S03]  /*1230*/  BSSY.RECONVERGENT B2, `(.L_x_33) ;  /* 0x0000031000027945 */ /* 0x000fe60003800200 */
[----:B------:R-:W-:-:S04]  /*1240*/  FSETP.GT.AND P0, PT, R12, RZ, !P0 ;  /* 0x000000ff0c00720b */ /* 0x000fc80004704000 */
[----:B------:R-:W-:Y:S01]  /*1250*/  FSEL R21, R12, R21, P0 ;  /* 0x000000150c157208 */ /* 0x000fe20000000000 */
[----:B------:R-:W-:-:S08]  /*1260*/  HFMA2 R12, -RZ, RZ, -1.875, 0 ;  /* 0xbf800000ff0c7431 */ /* 0x000fd000000001ff */
        /* <DEDUP_REMOVED lines=25> */
.L_x_36:
[----:B-1----:R-:W-:Y:S01]  /*1400*/  FMUL.FTZ R17, R14, R3 ;  /* 0x000000030e117220 */ /* 0x002fe20000410000 */
[----:B------:R-:W-:-:S03]  /*1410*/  FMUL.FTZ R3, R3, 0.5 ;  /* 0x3f00000003037820 */ /* 0x000fc60000410000 */
[----:B------:R-:W-:-:S04]  /*1420*/  FFMA R12, -R17, R17, R14 ;  /* 0x00000011110c7223 */ /* 0x000fc8000000010e */
[----:B------:R-:W-:-:S07]  /*1430*/  FFMA R17, R12, R3, R17 ;  /* 0x000000030c117223 */ /* 0x000fce0000000011 */
.L_x_37:
[----:B------:R-:W-:Y:S05]  /*1440*/  BSYNC.RECONVERGENT B0 ;  /* 0x0000000000007941 */ /* 0x000fea0003800200 */
.L_x_35:
        /* <DEDUP_REMOVED lines=13> */
.L_x_39:
[----:B------:R-:W-:Y:S05]  /*1520*/  BSYNC.RECONVERGENT B3 ;  /* 0x0000000000037941 */ /* 0x000fea0003800200 */
.L_x_38:
[----:B------:R-:W-:-:S07]  /*1530*/  MOV R12, R3 ;  /* 0x00000003000c7202 */ /* 0x000fce0000000f00 */
.L_x_34:
[----:B------:R-:W-:Y:S05]  /*1540*/  BSYNC.RECONVERGENT B2 ;  /* 0x0000000000027941 */ /* 0x000fea0003800200 */
.L_x_33:
[----:B------:R-:W-:Y:S02]  /*1550*/  FSETP.GEU.AND P0, PT, R12, R21, PT ;  /* 0x000000150c00720b */ /* 0x000fe40003f0e000 */
[----:B------:R-:W-:Y:S02]  /*1560*/  IADD3 R4, P2, PT, R4, 0x70, RZ ;  /* 0x0000007004047810 */ /* 0x000fe40007f5e0ff */
[C---:B------:R-:W-:Y:S02]  /*1570*/  FSETP.GT.AND P0, PT, R12.reuse, RZ, !P0 ;  /* 0x000000ff0c00720b */ /* 0x040fe40004704000 */
[----:B------:R-:W-:Y:S02]  /*1580*/  IADD3.X R5, PT, PT, RZ, R5, RZ, P2, !PT ;  /* 0x00000005ff057210 */ /* 0x000fe400017fe4ff */
[----:B------:R-:W-:-:S09]  /*1590*/  FSEL R21, R12, R21, P0 ;  /* 0x000000150c157208 */ /* 0x000fd20000000000 */
[C---:B------:R-:W-:Y:S02]  /*15a0*/  @P0 IADD3 R23, PT, PT, R15.reuse, 0x3, RZ ;  /* 0x000000030f170810 */ /* 0x040fe40007ffe0ff */
[----:B------:R-:W-:-:S04]  /*15b0*/  IADD3 R15, PT, PT, R15, 0x4, RZ ;  /* 0x000000040f0f7810 */ /* 0x000fc80007ffe0ff */
[----:B------:R-:W-:-:S13]  /*15c0*/  ISETP.NE.AND P1, PT, R15, R8, PT ;  /* 0x000000080f00720c */ /* 0x000fda0003f25270 */
[----:B------:R-:W-:Y:S05]  /*15d0*/  @P1 BRA `(.L_x_40) ;  /* 0xfffffff000801947 */ /* 0x000fea000383ffff */
.L_x_12:
[----:B------:R-:W-:-:S09]  /*15e0*/  UISETP.NE.AND UP0, UPT, UR8, URZ, UPT ;  /* 0x000000ff0800728c */ /* 0x000fd2000bf05270 */
[----:B------:R-:W-:Y:S05]  /*15f0*/  BRA.U !UP0, `(.L_x_11) ;  /* 0x0000000908c07547 */ /* 0x000fea000b800000 */
[----:B------:R-:W-:-:S09]  /*1600*/  UISETP.NE.AND UP0, UPT, UR8, 0x1, UPT ;  /* 0x000000010800788c */ /* 0x000fd2000bf05270 */
[----:B------:R-:W-:Y:S05]  /*1610*/  BRA.U !UP0, `(.L_x_41) ;  /* 0x0000000508c47547 */ /* 0x000fea000b800000 */
[----:B------:R-:W0:Y:S02]  /*1620*/  LDC.64 R4, c[0x0][0x390] ;  /* 0x0000e400ff047b82 */ /* 0x000e240000000a00 */
[----:B0-----:R-:W-:-:S05]  /*1630*/  IMAD.WIDE.U32 R4, R8, 0x1c, R4 ;  /* 0x0000001c08047825 */ /* 0x001fca00078e0004 */
        /* <DEDUP_REMOVED lines=30> */
.L_x_45:
[----:B-1----:R-:W-:Y:S01]  /*1820*/  FMUL.FTZ R17, R16, R3 ;  /* 0x0000000310117220 */ /* 0x002fe20000410000 */
[----:B------:R-:W-:-:S03]  /*1830*/  FMUL.FTZ R3, R3, 0.5 ;  /* 0x3f00000003037820 */ /* 0x000fc60000410000 */
[----:B------:R-:W-:-:S04]  /*1840*/  FFMA R12, -R17, R17, R16 ;  /* 0x00000011110c7223 */ /* 0x000fc80000000110 */
[----:B------:R-:W-:-:S07]  /*1850*/  FFMA R17, R12, R3, R17 ;  /* 0x000000030c117223 */ /* 0x000fce0000000011 */
.L_x_46:
[----:B------:R-:W-:Y:S05]  /*1860*/  BSYNC.RECONVERGENT B0 ;  /* 0x0000000000007941 */ /* 0x000fea0003800200 */
.L_x_44:
        /* <DEDUP_REMOVED lines=13> */
.L_x_48:
[----:B------:R-:W-:Y:S05]  /*1940*/  BSYNC.RECONVERGENT B3 ;  /* 0x0000000000037941 */ /* 0x000fea0003800200 */
.L_x_47:
[----:B------:R-:W-:-:S07]  /*1950*/  MOV R12, R3 ;  /* 0x00000003000c7202 */ /* 0x000fce0000000f00 */
.L_x_43:
[----:B------:R-:W-:Y:S05]  /*1960*/  BSYNC.RECONVERGENT B2 ;  /* 0x0000000000027941 */ /* 0x000fea0003800200 */
.L_x_42:
        /* <DEDUP_REMOVED lines=34> */
.L_x_52:
[----:B-1----:R-:W-:Y:S01]  /*1b90*/  FMUL.FTZ R17, R16, R3 ;  /* 0x0000000310117220 */ /* 0x002fe20000410000 */
[----:B------:R-:W-:-:S03]  /*1ba0*/  FMUL.FTZ R3, R3, 0.5 ;  /* 0x3f00000003037820 */ /* 0x000fc60000410000 */
[----:B------:R-:W-:-:S04]  /*1bb0*/  FFMA R12, -R17, R17, R16 ;  /* 0x00000011110c7223 */ /* 0x000fc80000000110 */
[----:B------:R-:W-:-:S07]  /*1bc0*/  FFMA R17, R12, R3, R17 ;  /* 0x000000030c117223 */ /* 0x000fce0000000011 */
.L_x_53:
[----:B------:R-:W-:Y:S05]  /*1bd0*/  BSYNC.RECONVERGENT B0 ;  /* 0x0000000000007941 */ /* 0x000fea0003800200 */
.L_x_51:
        /* <DEDUP_REMOVED lines=13> */
.L_x_55:
[----:B------:R-:W-:Y:S05]  /*1cb0*/  BSYNC.RECONVERGENT B3 ;  /* 0x0000000000037941 */ /* 0x000fea0003800200 */
.L_x_54:
[----:B------:R-:W-:-:S07]  /*1cc0*/  MOV R14, R3 ;  /* 0x00000003000e7202 */ /* 0x000fce0000000f00 */
.L_x_50:
[----:B------:R-:W-:Y:S05]  /*1cd0*/  BSYNC.RECONVERGENT B2 ;  /* 0x0000000000027941 */ /* 0x000fea0003800200 */
.L_x_49:
[----:B------:R-:W-:-:S04]  /*1ce0*/  FSETP.GEU.AND P0, PT, R14, R21, PT ;  /* 0x000000150e00720b */ /* 0x000fc80003f0e000 */
[----:B------:R-:W-:-:S04]  /*1cf0*/  FSETP.GT.AND P0, PT, R14, RZ, !P0 ;  /* 0x000000ff0e00720b */ /* 0x000fc80004704000 */
[----:B------:R-:W-:-:S09]  /*1d00*/  FSEL R21, R14, R21, P0 ;  /* 0x000000150e157208 */ /* 0x000fd20000000000 */
[C---:B------:R-:W-:Y:S02]  /*1d10*/  @P0 IADD3 R23, PT, PT, R8.reuse, 0x1, RZ ;  /* 0x0000000108170810 */ /* 0x040fe40007ffe0ff */
[----:B------:R-:W-:-:S07]  /*1d20*/  IADD3 R8, PT, PT, R8, 0x2, RZ ;  /* 0x0000000208087810 */ /* 0x000fce0007ffe0ff */
.L_x_41:
[----:B------:R-:W0:Y:S02]  /*1d30*/  LDCU UR4, c[0x0][0x398] ;  /* 0x00007300ff0477ac */ /* 0x000e240008000800 */
[----:B0-----:R-:W-:-:S04]  /*1d40*/  ULOP3.LUT UR4, UR4, 0x1, URZ, 0xc0, !UPT ;  /* 0x0000000104047892 */ /* 0x001fc8000f8ec0ff */
[----:B------:R-:W-:-:S09]  /*1d50*/  UISETP.NE.U32.AND UP0, UPT, UR4, 0x1, UPT ;  /* 0x000000010400788c */ /* 0x000fd2000bf05070 */
[----:B------:R-:W-:Y:S05]  /*1d60*/  BRA.U UP0, `(.L_x_11) ;  /* 0x0000000100e47547 */ /* 0x000fea000b800000 */
        /* <DEDUP_REMOVED lines=32> */
.L_x_59:
[----:B-1----:R-:W-:Y:S01]  /*1f70*/  FMUL.FTZ R17, R14, R3 ;  /* 0x000000030e117220 */ /* 0x002fe20000410000 */
[----:B------:R-:W-:-:S03]  /*1f80*/  FMUL.FTZ R3, R3, 0.5 ;  /* 0x3f00000003037820 */ /* 0x000fc60000410000 */
[----:B------:R-:W-:-:S04]  /*1f90*/  FFMA R12, -R17, R17, R14 ;  /* 0x00000011110c7223 */ /* 0x000fc8000000010e */
[----:B------:R-:W-:-:S07]  /*1fa0*/  FFMA R17, R12, R3, R17 ;  /* 0x000000030c117223 */ /* 0x000fce0000000011 */
.L_x_60:
[----:B------:R-:W-:Y:S05]  /*1fb0*/  BSYNC.RECONVERGENT B0 ;  /* 0x0000000000007941 */ /* 0x000fea0003800200 */
.L_x_58:
        /* <DEDUP_REMOVED lines=13> */
.L_x_62:
[----:B------:R-:W-:Y:S05]  /*2090*/  BSYNC.RECONVERGENT B3 ;  /* 0x0000000000037941 */ /* 0x000fea0003800200 */
.L_x_61:
[----:B------:R-:W-:-:S07]  /*20a0*/  MOV R12, R3 ;  /* 0x00000003000c7202 */ /* 0x000fce0000000f00 */
.L_x_57:
[----:B------:R-:W-:Y:S05]  /*20b0*/  BSYNC.RECONVERGENT B2 ;  /* 0x0000000000027941 */ /* 0x000fea0003800200 */
.L_x_56:
[----:B------:R-:W-:-:S04]  /*20c0*/  FSETP.GEU.AND P0, PT, R12, R21, PT ;  /* 0x000000150c00720b */ /* 0x000fc80003f0e000 */
[----:B------:R-:W-:-:S04]  /*20d0*/  FSETP.GT.AND P0, PT, R12, RZ, !P0 ;  /* 0x000000ff0c00720b */ /* 0x000fc80004704000 */
[----:B------:R-:W-:Y:S02]  /*20e0*/  FSEL R21, R12, R21, P0 ;  /* 0x000000150c157208 */ /* 0x000fe40000000000 */
[----:B------:R-:W-:-:S07]  /*20f0*/  SEL R23, R8, R23, P0 ;  /* 0x0000001708177207 */ /* 0x000fce0000000000 */
.L_x_11:
[----:B------:R-:W-:Y:S01]  /*2100*/  ISETP.NE.AND P0, PT, R23, -0x1, PT ;  /* 0xffffffff1700780c */ /* 0x000fe20003f05270 */
[----:B------:R-:W-:Y:S01]  /*2110*/  BSSY.RECONVERGENT B0, `(.L_x_63) ;  /* 0x0000048000007945 */ /* 0x000fe20003800200 */
[----:B------:R-:W-:Y:S02]  /*2120*/  PRMT R4, RZ, 0x7610, R4 ;  /* 0x00007610ff047816 */ /* 0x000fe40000000004 */
[----:B------:R-:W-:Y:S02]  /*2130*/  PRMT R5, RZ, 0x7610, R5 ;  /* 0x00007610ff057816 */ /* 0x000fe40000000005 */
[----:B------:R-:W-:-:S07]  /*2140*/  PRMT R6, RZ, 0x7610, R6 ;  /* 0x00007610ff067816 */ /* 0x000fce0000000006 */
[----:B------:R-:W-:Y:S05]  /*2150*/  @!P0 BRA `(.L_x_64) ;  /* 0x00000004000c8947 */ /* 0x000fea0003800000 */
[----:B------:R-:W0:Y:S02]  /*2160*/  LDC.64 R12, c[0x0][0x390] ;  /* 0x0000e400ff0c7b82 */ /* 0x000e240000000a00 */
[----:B0-----:R-:W-:-:S05]  /*2170*/  IMAD.WIDE R12, R23, 0x1c, R12 ;  /* 0x0000001c170c7825 */ /* 0x001fca00078e020c */
[----:B------:R-:W2:Y:S04]  /*2180*/  LDG.E R7, desc[UR10][R12.64+0x4] ;  /* 0x0000040a0c077981 */ /* 0x000ea8000c1e1900 */
[----:B------:R-:W3:Y:S04]  /*2190*/  LDG.E R8, desc[UR10][R12.64] ;  /* 0x0000000a0c087981 */ /* 0x000ee8000c1e1900 */
[----:B------:R-:W4:Y:S04]  /*21a0*/  LDG.E R3, desc[UR10][R12.64+0x8] ;  /* 0x0000080a0c037981 */ /* 0x000f28000c1e1900 */
[----:B------:R0:W5:Y:S04]  /*21b0*/  LDG.E R5, desc[UR10][R12.64+0x10] ;  /* 0x0000100a0c057981 */ /* 0x000168000c1e1900 */
[----:B------:R0:W5:Y:S04]  /*21c0*/  LDG.E R4, desc[UR10][R12.64+0x14] ;  /* 0x0000140a0c047981 */ /* 0x000168000c1e1900 */
[----:B------:R0:W5:Y:S01]  /*21d0*/  LDG.E R6, desc[UR10][R12.64+0x18] ;  /* 0x0000180a0c067981 */ /* 0x000162000c1e1900 */
[-C--:B------:R-:W-:Y:S01]  /*21e0*/  FFMA R0, R0, R21.reuse, RZ ;  /* 0x0000001500007223 */ /* 0x080fe200000000ff */
[-C--:B------:R-:W-:Y:S01]  /*21f0*/  FFMA R15, R2, R21.reuse, RZ ;  /* 0x00000015020f7223 */ /* 0x080fe200000000ff */
[----:B------:R-:W-:Y:S02]  /*2200*/  BSSY.RECONVERGENT B1, `(.L_x_65) ;  /* 0x0000014000017945 */ /* 0x000fe40003800200 */
[----:B--2---:R-:W-:Y:S01]  /*2210*/  FADD R7, -R7, R0 ;  /* 0x0000000007077221 */ /* 0x004fe20000000100 */
[----:B------:R-:W-:Y:S01]  /*2220*/  FFMA R0, R9, R21, 600 ;  /* 0x4416000009007423 */ /* 0x000fe20000000015 */
[----:B---3--:R-:W-:-:S02]  /*2230*/  FADD R8, -R8, R15 ;  /* 0x0000000f08087221 */ /* 0x008fc40000000100 */
[----:B------:R-:W-:Y:S01]  /*2240*/  FMUL R15, R7, R7 ;  /* 0x00000007070f7220 */ /* 0x000fe20000400000 */
[----:B----4-:R-:W-:-:S03]  /*2250*/  FADD R9, -R3, R0 ;  /* 0x0000000003097221 */ /* 0x010fc60000000100 */
[----:B------:R-:W-:-:S04]  /*2260*/  FFMA R0, R8, R8, R15 ;  /* 0x0000000808007223 */ /* 0x000fc8000000000f */
[----:B------:R-:W-:-:S04]  /*2270*/  FFMA R3, R9, R9, R0 ;  /* 0x0000000909037223 */ /* 0x000fc80000000000 */
[----:B------:R0:W1:Y:S01]  /*2280*/  MUFU.RSQ R2, R3 ;  /* 0x0000000300027308 */ /* 0x0000620000001400 */
[----:B------:R-:W-:-:S04]  /*2290*/  IADD3 R0, PT, PT, R3, -0xd000000, RZ ;  /* 0xf300000003007810 */ /* 0x000fc80007ffe0ff */
[----:B------:R-:W-:-:S13]  /*22a0*/  ISETP.GT.U32.AND P0, PT, R0, 0x727fffff, PT ;  /* 0x727fffff0000780c */ /* 0x000fda0003f04070 */
[----:B01----:R-:W-:Y:S05]  /*22b0*/  @!P0 BRA `(.L_x_66) ;  /* 0x0000000000108947 */ /* 0x003fea0003800000 */
[----:B------:R-:W-:-:S07]  /*22c0*/  MOV R12, 0x22e0 ;  /* 0x000022e0000c7802 */ /* 0x000fce0000000f00 */
[----:B-----5:R-:W-:Y:S05]  /*22d0*/  CALL.REL.NOINC `($__internal_1_$__cuda_sm20_sqrt_rn_f32_slowpath) ;  /* 0x0000000400a87944 */ /* 0x020fea0003c00000 */
[----:B------:R-:W-:Y:S01]  /*22e0*/  MOV R0, R17 ;  /* 0x0000001100007202 */ /* 0x000fe20000000f00 */
[----:B------:R-:W-:Y:S06]  /*22f0*/  BRA `(.L_x_67) ;  /* 0x0000000000107947 */ /* 0x000fec0003800000 */
.L_x_66:
[----:B------:R-:W-:Y:S01]  /*2300*/  FMUL.FTZ R0, R3, R2 ;  /* 0x0000000203007220 */ /* 0x000fe20000410000 */
[----:B------:R-:W-:-:S03]  /*2310*/  FMUL.FTZ R2, R2, 0.5 ;  /* 0x3f00000002027820 */ /* 0x000fc60000410000 */
[----:B------:R-:W-:-:S04]  /*2320*/  FFMA R3, -R0, R0, R3 ;  /* 0x0000000000037223 */ /* 0x000fc80000000103 */
[----:B------:R-:W-:-:S07]  /*2330*/  FFMA R0, R3, R2, R0 ;  /* 0x0000000203007223 */ /* 0x000fce0000000000 */
.L_x_67:
[----:B------:R-:W-:Y:S05]  /*2340*/  BSYNC.RECONVERGENT B1 ;  /* 0x0000000000017941 */ /* 0x000fea0003800200 */
.L_x_65:
[----:B------:R-:W-:Y:S01]  /*2350*/  IADD3 R2, PT, PT, R0, 0x1800000, RZ ;  /* 0x0180000000027810 */ /* 0x000fe20007ffe0ff */
[----:B------:R-:W-:Y:S03]  /*2360*/  BSSY.RECONVERGENT B1, `(.L_x_68) ;  /* 0x000000c000017945 */ /* 0x000fe60003800200 */
[----:B------:R-:W-:-:S04]  /*2370*/  LOP3.LUT R2, R2, 0x7f800000, RZ, 0xc0, !PT ;  /* 0x7f80000002027812 */ /* 0x000fc800078ec0ff */
[----:B------:R-:W-:-:S13]  /*2380*/  ISETP.GT.U32.AND P0, PT, R2, 0x1ffffff, PT ;  /* 0x01ffffff0200780c */ /* 0x000fda0003f04070 */
[----:B------:R-:W-:Y:S05]  /*2390*/  @P0 BRA `(.L_x_69) ;  /* 0x0000000000100947 */ /* 0x000fea0003800000 */
[----:B------:R-:W-:-:S07]  /*23a0*/  MOV R12, 0x23c0 ;  /* 0x000023c0000c7802 */ /* 0x000fce0000000f00 */
[----:B-----5:R-:W-:Y:S05]  /*23b0*/  CALL.REL.NOINC `($__internal_0_$__cuda_sm20_rcp_rn_f32_slowpath) ;  /* 0x0000000000a07944 */ /* 0x020fea0003c00000 */
[----:B------:R-:W-:Y:S01]  /*23c0*/  MOV R2, R3 ;  /* 0x0000000300027202 */ /* 0x000fe20000000f00 */
[----:B------:R-:W-:Y:S06]  /*23d0*/  BRA `(.L_x_70) ;  /* 0x0000000000107947 */ /* 0x000fec0003800000 */
.L_x_69:
[----:B------:R-:W0:Y:S02]  /*23e0*/  MUFU.RCP R3, R0 ;  /* 0x0000000000037308 */ /* 0x000e240000001000 */
[----:B0-----:R-:W-:-:S04]  /*23f0*/  FFMA R2, R3, R0, -1 ;  /* 0xbf80000003027423 */ /* 0x001fc80000000000 */
[----:B------:R-:W-:-:S04]  /*2400*/  FADD.FTZ R2, -R2, -RZ ;  /* 0x800000ff02027221 */ /* 0x000fc80000010100 */
[----:B------:R-:W-:-:S07]  /*2410*/  FFMA R2, R3, R2, R3 ;  /* 0x0000000203027223 */ /* 0x000fce0000000003 */
.L_x_70:
[----:B------:R-:W-:Y:S05]  /*2420*/  BSYNC.RECONVERGENT B1 ;  /* 0x0000000000017941 */ /* 0x000fea0003800200 */
.L_x_68:
[-C--:B------:R-:W-:Y:S01]  /*2430*/  FMUL R8, R8, R2.reuse ;  /* 0x0000000208087220 */ /* 0x080fe20000400000 */
[-C--:B------:R-:W-:Y:S01]  /*2440*/  FMUL R7, R7, R2.reuse ;  /* 0x0000000207077220 */ /* 0x080fe20000400000 */
[----:B------:R-:W-:Y:S02]  /*2450*/  FMUL R2, R9, R2 ;  /* 0x0000000209027220 */ /* 0x000fe40000400000 */
[----:B------:R-:W-:-:S04]  /*2460*/  FMUL R8, R8, 0.4082482755184173584 ;  /* 0x3ed105eb08087820 */ /* 0x000fc80000400000 */
[----:B------:R-:W-:-:S04]  /*2470*/  FFMA R7, R7, 0.4082482755184173584, -R8 ;  /* 0x3ed105eb07077823 */ /* 0x000fc80000000808 */
[----:B------:R-:W-:-:S05]  /*2480*/  FFMA R2, R2, 0.8164965510368347168, R7 ;  /* 0x3f5105eb02027823 */ /* 0x000fca0000000007 */
[----:B------:R-:W-:-:S05]  /*2490*/  FMNMX R3, R2, 0.10000000149011611938, !PT ;  /* 0x3dcccccd02037809 */ /* 0x000fca0007800000 */
[-C--:B-----5:R-:W-:Y:S01]  /*24a0*/  FMUL R5, R5, R3.reuse ;  /* 0x0000000305057220 */ /* 0x0a0fe20000400000 */
[-C--:B------:R-:W-:Y:S01]  /*24b0*/  FMUL R4, R4, R3.reuse ;  /* 0x0000000304047220 */ /* 0x080fe20000400000 */
[----:B------:R-:W-:Y:S02]  /*24c0*/  FMUL R6, R6, R3 ;  /* 0x0000000306067220 */ /* 0x000fe40000400000 */
[----:B------:R-:W-:Y:S01]  /*24d0*/  FMUL R5, R5, 255 ;  /* 0x437f000005057820 */ /* 0x000fe20000400000 */
[----:B------:R-:W-:Y:S01]  /*24e0*/  FMUL R4, R4, 255 ;  /* 0x437f000004047820 */ /* 0x000fe20000400000 */
[----:B------:R-:W-:-:S03]  /*24f0*/  FMUL R6, R6, 255 ;  /* 0x437f000006067820 */ /* 0x000fc60000400000 */
[----:B------:R-:W-:Y:S02]  /*2500*/  FMNMX R0, R5, 255, PT ;  /* 0x437f000005007809 */ /* 0x000fe40003800000 */
[----:B------:R-:W-:Y:S02]  /*2510*/  FMNMX R2, R4, 255, PT ;  /* 0x437f000004027809 */ /* 0x000fe40003800000 */
[----:B------:R-:W-:Y:S02]  /*2520*/  FMNMX R3, R6, 255, PT ;  /* 0x437f000006037809 */ /* 0x000fe40003800000 */
[----:B------:R-:W0:Y:S08]  /*2530*/  F2I.TRUNC.NTZ R0, R0 ;  /* 0x0000000000007305 */ /* 0x000e30000020f100 */
[----:B------:R-:W1:Y:S01]  /*2540*/  F2I.TRUNC.NTZ R2, R2 ;  /* 0x0000000200027305 */ /* 0x000e62000020f100 */
[----:B0-----:R-:W-:-:S07]  /*2550*/  PRMT R4, R0, 0x7610, R4 ;  /* 0x0000761000047816 */ /* 0x001fce0000000004 */
[----:B------:R-:W0:Y:S01]  /*2560*/  F2I.TRUNC.NTZ R3, R3 ;  /* 0x0000000300037305 */ /* 0x000e22000020f100 */
[----:B-1----:R-:W-:Y:S02]  /*2570*/  PRMT R5, R2, 0x7610, R5 ;  /* 0x0000761002057816 */ /* 0x002fe40000000005 */
[----:B0-----:R-:W-:-:S07]  /*2580*/  PRMT R6, R3, 0x7610, R6 ;  /* 0x0000761003067816 */ /* 0x001fce0000000006 */
.L_x_64:
[----:B------:R-:W-:Y:S05]  /*2590*/  BSYNC.RECONVERGENT B0 ;  /* 0x0000000000007941 */ /* 0x000fea0003800200 */
.L_x_63:
[----:B------:R-:W0:Y:S01]  /*25a0*/  LDCU UR6, c[0x0][0x388] ;  /* 0x00007100ff0677ac */ /* 0x000e220008000800 */
[----:B------:R-:W1:Y:S01]  /*25b0*/  LDCU.64 UR4, c[0x0][0x380] ;  /* 0x00007000ff0477ac */ /* 0x000e620008000a00 */
[----:B0-----:R-:W-:-:S05]  /*25c0*/  IMAD R10, R11, UR6, R10 ;  /* 0x000000060b0a7c24 */ /* 0x001fca000f8e020a */
[----:B------:R-:W-:-:S04]  /*25d0*/  LEA R10, R10, R10, 0x1 ;  /* 0x0000000a0a0a7211 */ /* 0x000fc800078e08ff */
[----:B-1----:R-:W-:-:S04]  /*25e0*/  IADD3 R2, P0, PT, R10, UR4, RZ ;  /* 0x000000040a027c10 */ /* 0x002fc8000ff1e0ff */
[----:B------:R-:W-:-:S05]  /*25f0*/  LEA.HI.X.SX32 R3, R10, UR5, 0x1, P0 ;  /* 0x000000050a037c11 */ /* 0x000fca00080f0eff */
[----:B------:R-:W-:Y:S04]  /*2600*/  STG.E.U8 desc[UR10][R2.64], R4 ;  /* 0x0000000402007986 */ /* 0x000fe8000c10110a */
[----:B------:R-:W-:Y:S04]  /*2610*/  STG.E.U8 desc[UR10][R2.64+0x1], R5 ;  /* 0x0000010502007986 */ /* 0x000fe8000c10110a */
[----:B------:R-:W-:Y:S01]  /*2620*/  STG.E.U8 desc[UR10][R2.64+0x2], R6 ;  /* 0x0000020602007986 */ /* 0x000fe2000c10110a */
[----:B------:R-:W-:Y:S05]  /*2630*/  EXIT ;  /* 0x000000000000794d */ /* 0x000fea0003800000 */
        .weak           $__internal_0_$__cuda_sm20_rcp_rn_f32_slowpath
        .type           $__internal_0_$__cuda_sm20_rcp_rn_f32_slowpath,@function
        .size           $__internal_0_$__cuda_sm20_rcp_rn_f32_slowpath,($__internal_1_$__cuda_sm20_sqrt_rn_f32_slowpath - $__internal_0_$__cuda_sm20_rcp_rn_f32_slowpath)
$__internal_0_$__cuda_sm20_rcp_rn_f32_slowpath:
[----:B------:R-:W-:Y:S01]  /*2640*/  SHF.L.U32 R2, R0, 0x1, RZ ;  /* 0x0000000100027819 */ /* 0x000fe200000006ff */
[----:B------:R-:W-:Y:S03]  /*2650*/  BSSY.RECONVERGENT B2, `(.L_x_71) ;  /* 0x0000030000027945 */ /* 0x000fe60003800200 */
[----:B------:R-:W-:-:S04]  /*2660*/  SHF.R.U32.HI R2, RZ, 0x18, R2 ;  /* 0x00000018ff027819 */ /* 0x000fc80000011602 */
[----:B------:R-:W-:-:S13]  /*2670*/  ISETP.NE.U32.AND P0, PT, R2, RZ, PT ;  /* 0x000000ff0200720c */ /* 0x000fda0003f05070 */
[----:B------:R-:W-:Y:S05]  /*2680*/  @P0 BRA `(.L_x_72) ;  /* 0x0000000000280947 */ /* 0x000fea0003800000 */
[----:B------:R-:W-:-:S04]  /*2690*/  SHF.L.U32 R2, R0, 0x1, RZ ;  /* 0x0000000100027819 */ /* 0x000fc800000006ff */
[----:B------:R-:W-:-:S13]  /*26a0*/  ISETP.NE.AND P0, PT, R2, RZ, PT ;  /* 0x000000ff0200720c */ /* 0x000fda0003f05270 */
[----:B------:R-:W-:Y:S01]  /*26b0*/  @P0 FFMA R13, R0, 1.84467440737095516160e+19, RZ ;  /* 0x5f800000000d0823 */ /* 0x000fe200000000ff */
[----:B------:R-:W-:Y:S08]  /*26c0*/  @!P0 MUFU.RCP R3, R0 ;  /* 0x0000000000038308 */ /* 0x000ff00000001000 */
[----:B------:R-:W0:Y:S02]  /*26d0*/  @P0 MUFU.RCP R2, R13 ;  /* 0x0000000d00020308 */ /* 0x000e240000001000 */
[----:B0-----:R-:W-:-:S04]  /*26e0*/  @P0 FFMA R14, R13, R2, -1 ;  /* 0xbf8000000d0e0423 */ /* 0x001fc80000000002 */
[----:B------:R-:W-:-:S04]  /*26f0*/  @P0 FADD.FTZ R15, -R14, -RZ ;  /* 0x800000ff0e0f0221 */ /* 0x000fc80000010100 */
[----:B------:R-:W-:-:S04]  /*2700*/  @P0 FFMA R2, R2, R15, R2 ;  /* 0x0000000f02020223 */ /* 0x000fc80000000002 */
[----:B------:R-:W-:Y:S01]  /*2710*/  @P0 FFMA R3, R2, 1.84467440737095516160e+19, RZ ;  /* 0x5f80000002030823 */ /* 0x000fe200000000ff */
[----:B------:R-:W-:Y:S06]  /*2720*/  BRA `(.L_x_73) ;  /* 0x0000000000887947 */ /* 0x000fec0003800000 */
.L_x_72:
[----:B------:R-:W-:-:S04]  /*2730*/  IADD3 R17, PT, PT, R2, -0xfd, RZ ;  /* 0xffffff0302117810 */ /* 0x000fc80007ffe0ff */
[----:B------:R-:W-:-:S13]  /*2740*/  ISETP.GT.U32.AND P0, PT, R17, 0x1, PT ;  /* 0x000000011100780c */ /* 0x000fda0003f04070 */
[----:B------:R-:W-:Y:S05]  /*2750*/  @P0 BRA `(.L_x_74) ;  /* 0x0000000000780947 */ /* 0x000fea0003800000 */
[----:B------:R-:W-:Y:S01]  /*2760*/  LOP3.LUT R3, R0, 0x7fffff, RZ, 0xc0, !PT ;  /* 0x007fffff00037812 */ /* 0x000fe200078ec0ff */
[----:B------:R-:W-:Y:S01]  /*2770*/  HFMA2 R16, -RZ, RZ, 0, 1.78813934326171875e-07 ;  /* 0x00000003ff107431 */ /* 0x000fe200000001ff */
[----:B------:R-:W-:Y:S02]  /*2780*/  IADD3 R2, PT, PT, R2, -0xfc, RZ ;  /* 0xffffff0402027810 */ /* 0x000fe40007ffe0ff */
[----:B------:R-:W-:-:S04]  /*2790*/  LOP3.LUT R3, R3, 0x3f800000, RZ, 0xfc, !PT ;  /* 0x3f80000003037812 */ /* 0x000fc800078efcff */
[----:B------:R-:W0:Y:S01]  /*27a0*/  MUFU.RCP R14, R3 ;  /* 0x00000003000e7308 */ /* 0x000e220000001000 */
[----:B------:R-:W-:Y:S01]  /*27b0*/  SHF.L.U32 R16, R16, R17, RZ ;  /* 0x0000001110107219 */ /* 0x000fe200000006ff */
[----:B0-----:R-:W-:-:S04]  /*27c0*/  FFMA R13, R3, R14, -1 ;  /* 0xbf800000030d7423 */ /* 0x001fc8000000000e */
[----:B------:R-:W-:-:S04]  /*27d0*/  FADD.FTZ R13, -R13, -RZ ;  /* 0x800000ff0d0d7221 */ /* 0x000fc80000010100 */
[CCC-:B------:R-:W-:Y:S01]  /*27e0*/  FFMA.RM R15, R14.reuse, R13.reuse, R14.reuse ;  /* 0x0000000d0e0f7223 */ /* 0x1c0fe2000000400e */
[----:B------:R-:W-:-:S04]  /*27f0*/  FFMA.RP R14, R14, R13, R14 ;  /* 0x0000000d0e0e7223 */ /* 0x000fc8000000800e */
[C---:B------:R-:W-:Y:S02]  /*2800*/  LOP3.LUT R13, R15.reuse, 0x7fffff, RZ, 0xc0, !PT ;  /* 0x007fffff0f0d7812 */ /* 0x040fe400078ec0ff */
[----:B------:R-:W-:Y:S02]  /*2810*/  FSETP.NEU.FTZ.AND P0, PT, R15, R14, PT ;  /* 0x0000000e0f00720b */ /* 0x000fe40003f1d000 */
[----:B------:R-:W-:Y:S02]  /*2820*/  LOP3.LUT R13, R13, 0x800000, RZ, 0xfc, !PT ;  /* 0x008000000d0d7812 */ /* 0x000fe400078efcff */
[----:B------:R-:W-:Y:S02]  /*2830*/  SEL R14, RZ, 0xffffffff, !P0 ;  /* 0xffffffffff0e7807 */ /* 0x000fe40004000000 */
[----:B------:R-:W-:Y:S02]  /*2840*/  LOP3.LUT R16, R16, R13, RZ, 0xc0, !PT ;  /* 0x0000000d10107212 */ /* 0x000fe400078ec0ff */
[----:B------:R-:W-:-:S02]  /*2850*/  IADD3 R14, PT, PT, -R14, RZ, RZ ;  /* 0x000000ff0e0e7210 */ /* 0x000fc40007ffe1ff */
[-C--:B------:R-:W-:Y:S02]  /*2860*/  SHF.R.U32.HI R16, RZ, R17.reuse, R16 ;  /* 0x00000011ff107219 */ /* 0x080fe40000011610 */
[----:B------:R-:W-:Y:S02]  /*2870*/  LOP3.LUT P1, RZ, R14, R17, R13, 0xf8, !PT ;  /* 0x000000110eff7212 */ /* 0x000fe4000782f80d */
[C---:B------:R-:W-:Y:S02]  /*2880*/  LOP3.LUT P0, RZ, R16.reuse, 0x1, RZ, 0xc0, !PT ;  /* 0x0000000110ff7812 */ /* 0x040fe4000780c0ff */
[----:B------:R-:W-:-:S04]  /*2890*/  LOP3.LUT P2, RZ, R16, 0x2, RZ, 0xc0, !PT ;  /* 0x0000000210ff7812 */ /* 0x000fc8000784c0ff */
[----:B------:R-:W-:Y:S02]  /*28a0*/  PLOP3.LUT P0, PT, P0, P1, P2, 0xe0, 0x0 ;  /* 0x000000000000781c */ /* 0x000fe40000703c20 */
[----:B------:R-:W-:Y:S02]  /*28b0*/  LOP3.LUT P1, RZ, R0, 0x7fffff, RZ, 0xc0, !PT ;  /* 0x007fffff00ff7812 */ /* 0x000fe4000782c0ff */
[----:B------:R-:W-:-:S04]  /*28c0*/  SEL R3, RZ, 0x1, !P0 ;  /* 0x00000001ff037807 */ /* 0x000fc80004000000 */
[----:B------:R-:W-:-:S04]  /*28d0*/  IADD3 R3, PT, PT, -R3, RZ, RZ ;  /* 0x000000ff03037210 */ /* 0x000fc80007ffe1ff */
[----:B------:R-:W-:Y:S02]  /*28e0*/  ISETP.GE.AND P0, PT, R3, RZ, PT ;  /* 0x000000ff0300720c */ /* 0x000fe40003f06270 */
[----:B------:R-:W-:-:S11]  /*28f0*/  SHF.R.U32.HI R3, RZ, R2, R13 ;  /* 0x00000002ff037219 */ /* 0x000fd6000001160d */
[----:B------:R-:W-:-:S04]  /*2900*/  @!P0 IADD3 R3, PT, PT, R3, 0x1, RZ ;  /* 0x0000000103038810 */ /* 0x000fc80007ffe0ff */
[----:B------:R-:W-:-:S04]  /*2910*/  @!P1 SHF.L.U32 R3, R3, 0x1, RZ ;  /* 0x0000000103039819 */ /* 0x000fc800000006ff */
[----:B------:R-:W-:Y:S01]  /*2920*/  LOP3.LUT R3, R3, 0x80000000, R0, 0xf8, !PT ;  /* 0x8000000003037812 */ /* 0x000fe200078ef800 */
[----:B------:R-:W-:Y:S06]  /*2930*/  BRA `(.L_x_73) ;  /* 0x0000000000047947 */ /* 0x000fec0003800000 */
.L_x_74:
[----:B------:R0:W1:Y:S02]  /*2940*/  MUFU.RCP R3, R0 ;  /* 0x0000000000037308 */ /* 0x0000640000001000 */
.L_x_73:
[----:B------:R-:W-:Y:S05]  /*2950*/  BSYNC.RECONVERGENT B2 ;  /* 0x0000000000027941 */ /* 0x000fea0003800200 */
.L_x_71:
[----:B------:R-:W-:-:S04]  /*2960*/  MOV R13, 0x0 ;  /* 0x00000000000d7802 */ /* 0x000fc80000000f00 */
[----:B01----:R-:W-:Y:S05]  /*2970*/  RET.REL.NODEC R12 `(_Z13render_kernelPhiiP6Spherei) ;  /* 0xffffffd40ca07950 */ /* 0x003fea0003c3ffff */
        .weak           $__internal_1_$__cuda_sm20_sqrt_rn_f32_slowpath
        .type           $__internal_1_$__cuda_sm20_sqrt_rn_f32_slowpath,@function
        .size           $__internal_1_$__cuda_sm20_sqrt_rn_f32_slowpath,($__internal_2_$__cuda_sm3x_div_rn_noftz_f32_slowpath - $__internal_1_$__cuda_sm20_sqrt_rn_f32_slowpath)
$__internal_1_$__cuda_sm20_sqrt_rn_f32_slowpath:
[----:B------:R-:W-:-:S13]  /*2980*/  LOP3.LUT P0, RZ, R3, 0x7fffffff, RZ, 0xc0, !PT ;  /* 0x7fffffff03ff7812 */ /* 0x000fda000780c0ff */
[----:B------:R-:W-:Y:S01]  /*2990*/  @!P0 MOV R17, R3 ;  /* 0x0000000300118202 */ /* 0x000fe20000000f00 */
[----:B------:R-:W-:Y:S06]  /*29a0*/  @!P0 BRA `(.L_x_75) ;  /* 0x0000000000408947 */ /* 0x000fec0003800000 */
[----:B------:R-:W-:-:S13]  /*29b0*/  FSETP.GEU.FTZ.AND P0, PT, R3, RZ, PT ;  /* 0x000000ff0300720b */ /* 0x000fda0003f1e000 */
[----:B------:R-:W-:Y:S01]  /*29c0*/  @!P0 MOV R17, 0x7fffffff ;  /* 0x7fffffff00118802 */ /* 0x000fe20000000f00 */
[----:B------:R-:W-:Y:S06]  /*29d0*/  @!P0 BRA `(.L_x_75) ;  /* 0x0000000000348947 */ /* 0x000fec0003800000 */
[----:B------:R-:W-:-:S13]  /*29e0*/  FSETP.GTU.FTZ.AND P0, PT, |R3|, +INF , PT ;  /* 0x7f8000000300780b */ /* 0x000fda0003f1c200 */
[----:B------:R-:W-:Y:S01]  /*29f0*/  @P0 FADD.FTZ R17, R3, 1 ;  /* 0x3f80000003110421 */ /* 0x000fe20000010000 */
[----:B------:R-:W-:Y:S06]  /*2a00*/  @P0 BRA `(.L_x_75) ;  /* 0x0000000000280947 */ /* 0x000fec0003800000 */
[----:B------:R-:W-:-:S13]  /*2a10*/  FSETP.NEU.FTZ.AND P0, PT, |R3|, +INF , PT ;  /* 0x7f8000000300780b */ /* 0x000fda0003f1d200 */
[----:B------:R-:W-:-:S04]  /*2a20*/  @P0 FFMA R16, R3, 1.84467440737095516160e+19, RZ ;  /* 0x5f80000003100823 */ /* 0x000fc800000000ff */
[----:B------:R-:W0:Y:S02]  /*2a30*/  @P0 MUFU.RSQ R19, R16 ;  /* 0x0000001000130308 */ /* 0x000e240000001400 */
[----:B0-----:R-:W-:Y:S01]  /*2a40*/  @P0 FMUL.FTZ R13, R16, R19 ;  /* 0x00000013100d0220 */ /* 0x001fe20000410000 */
[----:B------:R-:W-:-:S03]  /*2a50*/  @P0 FMUL.FTZ R14, R19, 0.5 ;  /* 0x3f000000130e0820 */ /* 0x000fc60000410000 */
[----:B------:R-:W-:-:S04]  /*2a60*/  @P0 FADD.FTZ R17, -R13, -RZ ;  /* 0x800000ff0d110221 */ /* 0x000fc80000010100 */
[----:B------:R-:W-:Y:S01]  /*2a70*/  @P0 FFMA R18, R13, R17, R16 ;  /* 0x000000110d120223 */ /* 0x000fe20000000010 */
[----:B------:R-:W-:-:S03]  /*2a80*/  @!P0 MOV R17, R3 ;  /* 0x0000000300118202 */ /* 0x000fc60000000f00 */
[----:B------:R-:W-:-:S04]  /*2a90*/  @P0 FFMA R14, R18, R14, R13 ;  /* 0x0000000e120e0223 */ /* 0x000fc8000000000d */
[----:B------:R-:W-:-:S07]  /*2aa0*/  @P0 FMUL.FTZ R17, R14, 2.3283064365386962891e-10 ;  /* 0x2f8000000e110820 */ /* 0x000fce0000410000 */
.L_x_75:
[----:B------:R-:W-:-:S04]  /*2ab0*/  HFMA2 R13, -RZ, RZ, 0, 0 ;  /* 0x00000000ff0d7431 */ /* 0x000fc800000001ff */
[----:B------:R-:W-:Y:S05]  /*2ac0*/  RET.REL.NODEC R12 `(_Z13render_kernelPhiiP6Spherei) ;  /* 0xffffffd40c4c7950 */ /* 0x000fea0003c3ffff */
        .weak           $__internal_2_$__cuda_sm3x_div_rn_noftz_f32_slowpath
        .type           $__internal_2_$__cuda_sm3x_div_rn_noftz_f32_slowpath,@function
        .size           $__internal_2_$__cuda_sm3x_div_rn_noftz_f32_slowpath,(.L_x_90 - $__internal_2_$__cuda_sm3x_div_rn_noftz_f32_slowpath)
$__internal_2_$__cuda_sm3x_div_rn_noftz_f32_slowpath:
[----:B------:R-:W-:Y:S01]  /*2ad0*/  SHF.R.U32.HI R13, RZ, 0x17, R6 ;  /* 0x00000017ff0d7819 */ /* 0x000fe20000011606 */
[----:B------:R-:W-:Y:S01]  /*2ae0*/  BSSY.RECONVERGENT B0, `(.L_x_76) ;  /* 0x0000063000007945 */ /* 0x000fe20003800200 */
[----:B------:R-:W-:Y:S02]  /*2af0*/  SHF.R.U32.HI R18, RZ, 0x17, R3 ;  /* 0x00000017ff127819 */ /* 0x000fe40000011603 */
[----:B------:R-:W-:Y:S02]  /*2b00*/  LOP3.LUT R13, R13, 0xff, RZ, 0xc0, !PT ;  /* 0x000000ff0d0d7812 */ /* 0x000fe400078ec0ff */
[----:B------:R-:W-:Y:S02]  /*2b10*/  LOP3.LUT R18, R18, 0xff, RZ, 0xc0, !PT ;  /* 0x000000ff12127812 */ /* 0x000fe400078ec0ff */
[----:B------:R-:W-:Y:S02]  /*2b20*/  IADD3 R16, PT, PT, R13, -0x1, RZ ;  /* 0xffffffff0d107810 */ /* 0x000fe40007ffe0ff */
[----:B------:R-:W-:-:S02]  /*2b30*/  IADD3 R17, PT, PT, R18, -0x1, RZ ;  /* 0xffffffff12117810 */ /* 0x000fc40007ffe0ff */
[----:B------:R-:W-:Y:S02]  /*2b40*/  ISETP.GT.U32.AND P0, PT, R16, 0xfd, PT ;  /* 0x000000fd1000780c */ /* 0x000fe40003f04070 */
[----:B------:R-:W-:Y:S02]  /*2b50*/  MOV R20, R6 ;  /* 0x0000000600147202 */ /* 0x000fe40000000f00 */
[----:B------:R-:W-:-:S13]  /*2b60*/  ISETP.GT.U32.OR P0, PT, R17, 0xfd, P0 ;  /* 0x000000fd1100780c */ /* 0x000fda0000704470 */
[----:B------:R-:W-:Y:S01]  /*2b70*/  @!P0 MOV R14, RZ ;  /* 0x000000ff000e8202 */ /* 0x000fe20000000f00 */
[----:B------:R-:W-:Y:S06]  /*2b80*/  @!P0 BRA `(.L_x_77) ;  /* 0x00000000005c8947 */ /* 0x000fec0003800000 */
[----:B------:R-:W-:Y:S02]  /*2b90*/  FSETP.GTU.FTZ.AND P0, PT, |R3|, +INF , PT ;  /* 0x7f8000000300780b */ /* 0x000fe40003f1c200 */
[----:B------:R-:W-:-:S04]  /*2ba0*/  FSETP.GTU.FTZ.AND P1, PT, |R6|, +INF , PT ;  /* 0x7f8000000600780b */ /* 0x000fc80003f3c200 */
[----:B------:R-:W-:-:S13]  /*2bb0*/  PLOP3.LUT P0, PT, P0, P1, PT, 0xf8, 0x8f ;  /* 0x00000000008f781c */ /* 0x000fda0000703f70 */
[----:B------:R-:W-:Y:S05]  /*2bc0*/  @P0 BRA `(.L_x_78) ;  /* 0x00000004004c0947 */ /* 0x000fea0003800000 */
[----:B------:R-:W-:-:S13]  /*2bd0*/  LOP3.LUT P0, RZ, R20, 0x7fffffff, R3, 0xc8, !PT ;  /* 0x7fffffff14ff7812 */ /* 0x000fda000780c803 */
[----:B------:R-:W-:Y:S05]  /*2be0*/  @!P0 BRA `(.L_x_79) ;  /* 0x00000004003c8947 */ /* 0x000fea0003800000 */
[C---:B------:R-:W-:Y:S02]  /*2bf0*/  FSETP.NEU.FTZ.AND P2, PT, |R3|.reuse, +INF , PT ;  /* 0x7f8000000300780b */ /* 0x040fe40003f5d200 */
[----:B------:R-:W-:Y:S02]  /*2c00*/  FSETP.NEU.FTZ.AND P1, PT, |R6|, +INF , PT ;  /* 0x7f8000000600780b */ /* 0x000fe40003f3d200 */
[----:B------:R-:W-:-:S11]  /*2c10*/  FSETP.NEU.FTZ.AND P0, PT, |R3|, +INF , PT ;  /* 0x7f8000000300780b */ /* 0x000fd60003f1d200 */
[----:B------:R-:W-:Y:S05]  /*2c20*/  @!P1 BRA !P2, `(.L_x_79) ;  /* 0x00000004002c9947 */ /* 0x000fea0005000000 */
[----:B------:R-:W-:-:S04]  /*2c30*/  LOP3.LUT P2, RZ, R3, 0x7fffffff, RZ, 0xc0, !PT ;  /* 0x7fffffff03ff7812 */ /* 0x000fc8000784c0ff */
[----:B------:R-:W-:-:S13]  /*2c40*/  PLOP3.LUT P1, PT, P1, P2, PT, 0x2f, 0xf2 ;  /* 0x0000000000f2781c */ /* 0x000fda0000f24577 */
[----:B------:R-:W-:Y:S05]  /*2c50*/  @P1 BRA `(.L_x_80) ;  /* 0x0000000400181947 */ /* 0x000fea0003800000 */
[----:B------:R-:W-:-:S04]  /*2c60*/  LOP3.LUT P1, RZ, R20, 0x7fffffff, RZ, 0xc0, !PT ;  /* 0x7fffffff14ff7812 */ /* 0x000fc8000782c0ff */
[----:B------:R-:W-:-:S13]  /*2c70*/  PLOP3.LUT P0, PT, P0, P1, PT, 0x2f, 0xf2 ;  /* 0x0000000000f2781c */ /* 0x000fda0000702577 */
[----:B------:R-:W-:Y:S05]  /*2c80*/  @P0 BRA `(.L_x_81) ;  /* 0x0000000400000947 */ /* 0x000fea0003800000 */
[----:B------:R-:W-:Y:S02]  /*2c90*/  ISETP.GE.AND P0, PT, R17, RZ, PT ;  /* 0x000000ff1100720c */ /* 0x000fe40003f06270 */
[----:B------:R-:W-:-:S11]  /*2ca0*/  ISETP.GE.AND P1, PT, R16, RZ, PT ;  /* 0x000000ff1000720c */ /* 0x000fd60003f26270 */
[----:B------:R-:W-:Y:S01]  /*2cb0*/  @P0 MOV R14, RZ ;  /* 0x000000ff000e0202 */ /* 0x000fe20000000f00 */
[----:B------:R-:W-:Y:S01]  /*2cc0*/  @!P0 FFMA R3, R3, 1.84467440737095516160e+19, RZ ;  /* 0x5f80000003038823 */ /* 0x000fe200000000ff */
[----:B------:R-:W-:Y:S01]  /*2cd0*/  @!P0 MOV R14, 0xffffffc0 ;  /* 0xffffffc0000e8802 */ /* 0x000fe20000000f00 */
[----:B------:R-:W-:-:S03]  /*2ce0*/  @!P1 FFMA R20, R6, 1.84467440737095516160e+19, RZ ;  /* 0x5f80000006149823 */ /* 0x000fc600000000ff */
[----:B------:R-:W-:-:S07]  /*2cf0*/  @!P1 IADD3 R14, PT, PT, R14, 0x40, RZ ;  /* 0x000000400e0e9810 */ /* 0x000fce0007ffe0ff */
.L_x_77:
[----:B------:R-:W-:Y:S01]  /*2d00*/  LEA R17, R13, 0xc0800000, 0x17 ;  /* 0xc08000000d117811 */ /* 0x000fe200078eb8ff */
[----:B------:R-:W-:Y:S01]  /*2d10*/  BSSY.RECONVERGENT B1, `(.L_x_82) ;  /* 0x0000036000017945 */ /* 0x000fe20003800200 */
[----:B------:R-:W-:Y:S02]  /*2d20*/  IADD3 R18, PT, PT, R18, -0x7f, RZ ;  /* 0xffffff8112127810 */ /* 0x000fe40007ffe0ff */
[----:B------:R-:W-:-:S03]  /*2d30*/  IADD3 R22, PT, PT, -R17, R20, RZ ;  /* 0x0000001411167210 */ /* 0x000fc60007ffe1ff */
[----:B------:R-:W-:Y:S01]  /*2d40*/  IMAD R3, R18, -0x800000, R3 ;  /* 0xff80000012037824 */ /* 0x000fe200078e0203 */
[----:B------:R-:W0:Y:S01]  /*2d50*/  MUFU.RCP R17, R22 ;  /* 0x0000001600117308 */ /* 0x000e220000001000 */
[----:B------:R-:W-:-:S04]  /*2d60*/  FADD.FTZ R16, -R22, -RZ ;  /* 0x800000ff16107221 */ /* 0x000fc80000010100 */
[----:B0-----:R-:W-:-:S04]  /*2d70*/  FFMA R20, R17, R16, 1 ;  /* 0x3f80000011147423 */ /* 0x001fc80000000010 */
[----:B------:R-:W-:-:S04]  /*2d80*/  FFMA R20, R17, R20, R17 ;  /* 0x0000001411147223 */ /* 0x000fc80000000011 */
[----:B------:R-:W-:-:S04]  /*2d90*/  FFMA R17, R3, R20, RZ ;  /* 0x0000001403117223 */ /* 0x000fc800000000ff */
[----:B------:R-:W-:-:S04]  /*2da0*/  FFMA R19, R16, R17, R3 ;  /* 0x0000001110137223 */ /* 0x000fc80000000003 */
[----:B------:R-:W-:Y:S01]  /*2db0*/  FFMA R19, R20, R19, R17 ;  /* 0x0000001314137223 */ /* 0x000fe20000000011 */
[----:B------:R-:W-:-:S03]  /*2dc0*/  IADD3 R17, PT, PT, R18, 0x7f, -R13 ;  /* 0x0000007f12117810 */ /* 0x000fc60007ffe80d */
[----:B------:R-:W-:Y:S01]  /*2dd0*/  FFMA R16, R16, R19, R3 ;  /* 0x0000001310107223 */ /* 0x000fe20000000003 */
[----:B------:R-:W-:-:S03]  /*2de0*/  IADD3 R14, PT, PT, R17, R14, RZ ;  /* 0x0000000e110e7210 */ /* 0x000fc60007ffe0ff */
[----:B------:R-:W-:-:S05]  /*2df0*/  FFMA R3, R20, R16, R19 ;  /* 0x0000001014037223 */ /* 0x000fca0000000013 */
[----:B------:R-:W-:-:S04]  /*2e00*/  SHF.R.U32.HI R13, RZ, 0x17, R3 ;  /* 0x00000017ff0d7819 */ /* 0x000fc80000011603 */
[----:B------:R-:W-:-:S04]  /*2e10*/  LOP3.LUT R13, R13, 0xff, RZ, 0xc0, !PT ;  /* 0x000000ff0d0d7812 */ /* 0x000fc800078ec0ff */
[----:B------:R-:W-:-:S04]  /*2e20*/  IADD3 R13, PT, PT, R13, R14, RZ ;  /* 0x0000000e0d0d7210 */ /* 0x000fc80007ffe0ff */
[----:B------:R-:W-:-:S04]  /*2e30*/  IADD3 R17, PT, PT, R13, -0x1, RZ ;  /* 0xffffffff0d117810 */ /* 0x000fc80007ffe0ff */
[----:B------:R-:W-:-:S13]  /*2e40*/  ISETP.GE.U32.AND P0, PT, R17, 0xfe, PT ;  /* 0x000000fe1100780c */ /* 0x000fda0003f06070 */
[----:B------:R-:W-:Y:S05]  /*2e50*/  @!P0 BRA `(.L_x_83) ;  /* 0x0000000000808947 */ /* 0x000fea0003800000 */
[----:B------:R-:W-:-:S13]  /*2e60*/  ISETP.GT.AND P0, PT, R13, 0xfe, PT ;  /* 0x000000fe0d00780c */ /* 0x000fda0003f04270 */
[----:B------:R-:W-:Y:S05]  /*2e70*/  @P0 BRA `(.L_x_84) ;  /* 0x00000000006c0947 */ /* 0x000fea0003800000 */
[----:B------:R-:W-:-:S13]  /*2e80*/  ISETP.GE.AND P0, PT, R13, 0x1, PT ;  /* 0x000000010d00780c */ /* 0x000fda0003f06270 */
[----:B------:R-:W-:Y:S05]  /*2e90*/  @P0 BRA `(.L_x_85) ;  /* 0x0000000000740947 */ /* 0x000fea0003800000 */
[----:B------:R-:W-:Y:S02]  /*2ea0*/  ISETP.GE.AND P0, PT, R13, -0x18, PT ;  /* 0xffffffe80d00780c */ /* 0x000fe40003f06270 */
[----:B------:R-:W-:-:S11]  /*2eb0*/  LOP3.LUT R3, R3, 0x80000000, RZ, 0xc0, !PT ;  /* 0x8000000003037812 */ /* 0x000fd600078ec0ff */
[----:B------:R-:W-:Y:S05]  /*2ec0*/  @!P0 BRA `(.L_x_85) ;  /* 0x0000000000688947 */ /* 0x000fea0003800000 */
[CCC-:B------:R-:W-:Y:S01]  /*2ed0*/  FFMA.RZ R14, R20.reuse, R16.reuse, R19.reuse ;  /* 0x00000010140e7223 */ /* 0x1c0fe2000000c013 */
[CCC-:B------:R-:W-:Y:S01]  /*2ee0*/  FFMA.RP R17, R20.reuse, R16.reuse, R19.reuse ;  /* 0x0000001014117223 */ /* 0x1c0fe20000008013 */
[----:B------:R-:W-:Y:S01]  /*2ef0*/  FFMA.RM R20, R20, R16, R19 ;  /* 0x0000001014147223 */ /* 0x000fe20000004013 */
[C---:B------:R-:W-:Y:S02]  /*2f00*/  IADD3 R16, PT, PT, R13.reuse, 0x20, RZ ;  /* 0x000000200d107810 */ /* 0x040fe40007ffe0ff */
[----:B------:R-:W-:Y:S02]  /*2f10*/  LOP3.LUT R14, R14, 0x7fffff, RZ, 0xc0, !PT ;  /* 0x007fffff0e0e7812 */ /* 0x000fe400078ec0ff */
[C---:B------:R-:W-:Y:S02]  /*2f20*/  ISETP.NE.AND P2, PT, R13.reuse, RZ, PT ;  /* 0x000000ff0d00720c */ /* 0x040fe40003f45270 */
[----:B------:R-:W-:Y:S02]  /*2f30*/  LOP3.LUT R19, R14, 0x800000, RZ, 0xfc, !PT ;  /* 0x008000000e137812 */ /* 0x000fe400078efcff */
[----:B------:R-:W-:-:S02]  /*2f40*/  ISETP.NE.AND P1, PT, R13, RZ, PT ;  /* 0x000000ff0d00720c */ /* 0x000fc40003f25270 */
[----:B------:R-:W-:Y:S02]  /*2f50*/  IADD3 R13, PT, PT, -R13, RZ, RZ ;  /* 0x000000ff0d0d7210 */ /* 0x000fe40007ffe1ff */
[----:B------:R-:W-:Y:S02]  /*2f60*/  SHF.L.U32 R16, R19, R16, RZ ;  /* 0x0000001013107219 */ /* 0x000fe400000006ff */
[----:B------:R-:W-:Y:S02]  /*2f70*/  FSETP.NEU.FTZ.AND P0, PT, R17, R20, PT ;  /* 0x000000141100720b */ /* 0x000fe40003f1d000 */
[----:B------:R-:W-:Y:S02]  /*2f80*/  SEL R14, R13, RZ, P2 ;  /* 0x000000ff0d0e7207 */ /* 0x000fe40001000000 */
[----:B------:R-:W-:Y:S02]  /*2f90*/  ISETP.NE.AND P1, PT, R16, RZ, P1 ;  /* 0x000000ff1000720c */ /* 0x000fe40000f25270 */
[----:B------:R-:W-:-:S02]  /*2fa0*/  SHF.R.U32.HI R16, RZ, R14, R19 ;  /* 0x0000000eff107219 */ /* 0x000fc40000011613 */
[----:B------:R-:W-:Y:S02]  /*2fb0*/  PLOP3.LUT P0, PT, P0, P1, PT, 0xf8, 0x8f ;  /* 0x00000000008f781c */ /* 0x000fe40000703f70 */
[----:B------:R-:W-:Y:S02]  /*2fc0*/  SHF.R.U32.HI R14, RZ, 0x1, R16 ;  /* 0x00000001ff0e7819 */ /* 0x000fe40000011610 */
[----:B------:R-:W-:-:S04]  /*2fd0*/  SEL R13, RZ, 0x1, !P0 ;  /* 0x00000001ff0d7807 */ /* 0x000fc80004000000 */
[----:B------:R-:W-:-:S04]  /*2fe0*/  LOP3.LUT R13, R13, 0x1, R14, 0xf8, !PT ;  /* 0x000000010d0d7812 */ /* 0x000fc800078ef80e */
[----:B------:R-:W-:-:S04]  /*2ff0*/  LOP3.LUT R13, R13, R16, RZ, 0xc0, !PT ;  /* 0x000000100d0d7212 */ /* 0x000fc800078ec0ff */
[----:B------:R-:W-:-:S04]  /*3000*/  IADD3 R14, PT, PT, R14, R13, RZ ;  /* 0x0000000d0e0e7210 */ /* 0x000fc80007ffe0ff */
[----:B------:R-:W-:Y:S01]  /*3010*/  LOP3.LUT R3, R14, R3, RZ, 0xfc, !PT ;  /* 0x000000030e037212 */ /* 0x000fe200078efcff */
[----:B------:R-:W-:Y:S06]  /*3020*/  BRA `(.L_x_85) ;  /* 0x0000000000107947 */ /* 0x000fec0003800000 */
.L_x_84:
[----:B------:R-:W-:-:S04]  /*3030*/  LOP3.LUT R3, R3, 0x80000000, RZ, 0xc0, !PT ;  /* 0x8000000003037812 */ /* 0x000fc800078ec0ff */
[----:B------:R-:W-:Y:S01]  /*3040*/  LOP3.LUT R3, R3, 0x7f800000, RZ, 0xfc, !PT ;  /* 0x7f80000003037812 */ /* 0x000fe200078efcff */
[----:B------:R-:W-:Y:S06]  /*3050*/  BRA `(.L_x_85) ;  /* 0x0000000000047947 */ /* 0x000fec0003800000 */
.L_x_83:
[----:B------:R-:W-:-:S07]  /*3060*/  LEA R3, R14, R3, 0x17 ;  /* 0x000000030e037211 */ /* 0x000fce00078eb8ff */
.L_x_85:
[----:B------:R-:W-:Y:S05]  /*3070*/  BSYNC.RECONVERGENT B1 ;  /* 0x0000000000017941 */ /* 0x000fea0003800200 */
.L_x_82:
[----:B------:R-:W-:Y:S05]  /*3080*/  BRA `(.L_x_86) ;  /* 0x0000000000207947 */ /* 0x000fea0003800000 */
.L_x_81:
[----:B------:R-:W-:-:S04]  /*3090*/  LOP3.LUT R3, R20, 0x80000000, R3, 0x48, !PT ;  /* 0x8000000014037812 */ /* 0x000fc800078e4803 */
[----:B------:R-:W-:Y:S01]  /*30a0*/  LOP3.LUT R3, R3, 0x7f800000, RZ, 0xfc, !PT ;  /* 0x7f80000003037812 */ /* 0x000fe200078efcff */
[----:B------:R-:W-:Y:S06]  /*30b0*/  BRA `(.L_x_86) ;  /* 0x0000000000147947 */ /* 0x000fec0003800000 */
.L_x_80:
[----:B------:R-:W-:Y:S01]  /*30c0*/  LOP3.LUT R3, R20, 0x80000000, R3, 0x48, !PT ;  /* 0x8000000014037812 */ /* 0x000fe200078e4803 */
[----:B------:R-:W-:Y:S06]  /*30d0*/  BRA `(.L_x_86) ;  /* 0x00000000000c7947 */ /* 0x000fec0003800000 */
.L_x_79:
[----:B------:R-:W0:Y:S01]  /*30e0*/  MUFU.RSQ R3, -QNAN ;  /* 0xffc0000000037908 */ /* 0x000e220000001400 */
[----:B------:R-:W-:Y:S05]  /*30f0*/  BRA `(.L_x_86) ;  /* 0x0000000000047947 */ /* 0x000fea0003800000 */
.L_x_78:
[----:B------:R-:W-:-:S07]  /*3100*/  FADD.FTZ R3, R3, R6 ;  /* 0x0000000603037221 */ /* 0x000fce0000010000 */
.L_x_86:
[----:B------:R-:W-:Y:S05]  /*3110*/  BSYNC.RECONVERGENT B0 ;  /* 0x0000000000007941 */ /* 0x000fea0003800200 */
.L_x_76:
[----:B------:R-:W-:-:S04]  /*3120*/  HFMA2 R13, -RZ, RZ, 0, 0 ;  /* 0x00000000ff0d7431 */ /* 0x000fc800000001ff */
[----:B0-----:R-:W-:Y:S05]  /*3130*/  RET.REL.NODEC R12 `(_Z13render_kernelPhiiP6Spherei) ;  /* 0xffffffcc0cb07950 */ /* 0x001fea0003c3ffff */
.L_x_87:
[----:B------:R-:W-:-:S00]  /*3140*/  BRA `(.L_x_87) ;  /* 0xfffffffc00fc7947 */ /* 0x000fc0000383ffff */
[----:B------:R-:W-:-:S00]  /*3150*/  NOP ;  /* 0x0000000000007918 */ /* 0x000fc00000000000 */
        /* <DEDUP_REMOVED lines=10> */
.L_x_90:


//--------------------- .nv.shared.reserved.0     --------------------------
	.section	.nv.shared.reserved.0,"aw",@nobits
	.weak		__nv_reservedSMEM_offset_0_alias
	.size		__nv_reservedSMEM_offset_0_alias, 0, 64
	.other		__nv_reservedSMEM_offset_0_alias,@"STO_CUDA_RESERVED_SHARED STV_DEFAULT"
__nv_reservedSMEM_offset_0_alias:
	.zero		0
	.zero		64


//--------------------- .nv.constant0._Z13render_kernelPhiiP6Spherei --------------------------
	.section	.nv.constant0._Z13render_kernelPhiiP6Spherei,"a",@progbits
	.sectionflags	@""
	.align	4
.nv.constant0._Z13render_kernelPhiiP6Spherei:
	.zero		924


//--------------------- SYMBOLS --------------------------

	.type		.nv.reservedSmem.offset0,@object
	.size		.nv.reservedSmem.offset0,0x4
